//
// Generated by NVIDIA NVVM Compiler
//
// Compiler Build ID: CL-36424714
// Cuda compilation tools, release 13.0, V13.0.88
// Based on NVVM 20.0.0
//

.version 9.0
.target sm_100
.address_size 64

	// .globl	_Z28p_create_and_update_clustersiiiPKfS0_PfS1_

.visible .entry _Z28p_create_and_update_clustersiiiPKfS0_PfS1_(
	.param .u32 _Z28p_create_and_update_clustersiiiPKfS0_PfS1__param_0,
	.param .u32 _Z28p_create_and_update_clustersiiiPKfS0_PfS1__param_1,
	.param .u32 _Z28p_create_and_update_clustersiiiPKfS0_PfS1__param_2,
	.param .u64 .ptr .align 1 _Z28p_create_and_update_clustersiiiPKfS0_PfS1__param_3,
	.param .u64 .ptr .align 1 _Z28p_create_and_update_clustersiiiPKfS0_PfS1__param_4,
	.param .u64 .ptr .align 1 _Z28p_create_and_update_clustersiiiPKfS0_PfS1__param_5,
	.param .u64 .ptr .align 1 _Z28p_create_and_update_clustersiiiPKfS0_PfS1__param_6
)
{
	.reg .pred 	%p<59>;
	.reg .b32 	%r<194>;
	.reg .b32 	%f<142>;
	.reg .b64 	%rd<129>;

	ld.param.u32 	%r78, [_Z28p_create_and_update_clustersiiiPKfS0_PfS1__param_0];
	ld.param.u32 	%r79, [_Z28p_create_and_update_clustersiiiPKfS0_PfS1__param_1];
	ld.param.u32 	%r80, [_Z28p_create_and_update_clustersiiiPKfS0_PfS1__param_2];
	ld.param.u64 	%rd12, [_Z28p_create_and_update_clustersiiiPKfS0_PfS1__param_3];
	ld.param.u64 	%rd13, [_Z28p_create_and_update_clustersiiiPKfS0_PfS1__param_4];
	ld.param.u64 	%rd14, [_Z28p_create_and_update_clustersiiiPKfS0_PfS1__param_5];
	ld.param.u64 	%rd11, [_Z28p_create_and_update_clustersiiiPKfS0_PfS1__param_6];
	cvta.to.global.u64 	%rd1, %rd13;
	cvta.to.global.u64 	%rd2, %rd14;
	cvta.to.global.u64 	%rd3, %rd12;
	mov.u32 	%r81, %ntid.x;
	mov.u32 	%r82, %ctaid.x;
	mov.u32 	%r83, %tid.x;
	mad.lo.s32 	%r1, %r81, %r82, %r83;
	setp.ge.s32 	%p1, %r1, %r80;
	@%p1 bra 	$L__BB0_41;
	cvta.to.global.u64 	%rd4, %rd11;
	setp.lt.s32 	%p2, %r78, 1;
	mov.b32 	%r184, 0;
	@%p2 bra 	$L__BB0_28;
	mul.lo.s32 	%r85, %r1, %r78;
	mul.wide.s32 	%rd15, %r85, 4;
	add.s64 	%rd5, %rd4, %rd15;
	setp.lt.s32 	%p3, %r79, 1;
	mul.lo.s32 	%r2, %r79, %r1;
	@%p3 bra 	$L__BB0_16;
	and.b32  	%r3, %r79, 7;
	and.b32  	%r4, %r79, 3;
	and.b32  	%r5, %r79, 2147483640;
	and.b32  	%r6, %r79, 1;
	neg.s32 	%r7, %r5;
	mov.b32 	%r163, 0;
	mov.u32 	%r184, %r163;
$L__BB0_4:
	setp.lt.u32 	%p41, %r79, 8;
	mul.lo.s32 	%r10, %r163, %r79;
	mov.f32 	%f141, 0f00000000;
	mov.b32 	%r168, 0;
	@%p41 bra 	$L__BB0_7;
	mul.wide.u32 	%rd82, %r10, 4;
	add.s64 	%rd83, %rd1, %rd82;
	add.s64 	%rd128, %rd83, 16;
	mov.f32 	%f141, 0f00000000;
	mov.u32 	%r165, %r2;
	mov.u32 	%r166, %r7;
$L__BB0_6:
	.pragma "nounroll";
	mul.wide.s32 	%rd84, %r165, 4;
	add.s64 	%rd85, %rd3, %rd84;
	ld.global.f32 	%f45, [%rd85];
	ld.global.f32 	%f46, [%rd128+-16];
	sub.f32 	%f47, %f45, %f46;
	fma.rn.f32 	%f48, %f47, %f47, %f141;
	ld.global.f32 	%f49, [%rd85+4];
	ld.global.f32 	%f50, [%rd128+-12];
	sub.f32 	%f51, %f49, %f50;
	fma.rn.f32 	%f52, %f51, %f51, %f48;
	ld.global.f32 	%f53, [%rd85+8];
	ld.global.f32 	%f54, [%rd128+-8];
	sub.f32 	%f55, %f53, %f54;
	fma.rn.f32 	%f56, %f55, %f55, %f52;
	ld.global.f32 	%f57, [%rd85+12];
	ld.global.f32 	%f58, [%rd128+-4];
	sub.f32 	%f59, %f57, %f58;
	fma.rn.f32 	%f60, %f59, %f59, %f56;
	ld.global.f32 	%f61, [%rd85+16];
	ld.global.f32 	%f62, [%rd128];
	sub.f32 	%f63, %f61, %f62;
	fma.rn.f32 	%f64, %f63, %f63, %f60;
	ld.global.f32 	%f65, [%rd85+20];
	ld.global.f32 	%f66, [%rd128+4];
	sub.f32 	%f67, %f65, %f66;
	fma.rn.f32 	%f68, %f67, %f67, %f64;
	ld.global.f32 	%f69, [%rd85+24];
	ld.global.f32 	%f70, [%rd128+8];
	sub.f32 	%f71, %f69, %f70;
	fma.rn.f32 	%f72, %f71, %f71, %f68;
	ld.global.f32 	%f73, [%rd85+28];
	ld.global.f32 	%f74, [%rd128+12];
	sub.f32 	%f75, %f73, %f74;
	fma.rn.f32 	%f141, %f75, %f75, %f72;
	add.s32 	%r166, %r166, 8;
	add.s32 	%r165, %r165, 8;
	add.s64 	%rd128, %rd128, 32;
	setp.ne.s32 	%p42, %r166, 0;
	mov.u32 	%r168, %r5;
	@%p42 bra 	$L__BB0_6;
$L__BB0_7:
	setp.eq.s32 	%p43, %r3, 0;
	@%p43 bra 	$L__BB0_15;
	add.s32 	%r148, %r3, -1;
	setp.lt.u32 	%p44, %r148, 3;
	@%p44 bra 	$L__BB0_10;
	add.s32 	%r149, %r168, %r2;
	mul.wide.s32 	%rd86, %r149, 4;
	add.s64 	%rd87, %rd3, %rd86;
	ld.global.f32 	%f77, [%rd87];
	add.s32 	%r150, %r168, %r10;
	mul.wide.u32 	%rd88, %r150, 4;
	add.s64 	%rd89, %rd1, %rd88;
	ld.global.f32 	%f78, [%rd89];
	sub.f32 	%f79, %f77, %f78;
	fma.rn.f32 	%f80, %f79, %f79, %f141;
	ld.global.f32 	%f81, [%rd87+4];
	cvt.u64.u32 	%rd90, %r10;
	cvt.u64.u32 	%rd91, %r168;
	add.s64 	%rd92, %rd91, %rd90;
	shl.b64 	%rd93, %rd92, 2;
	add.s64 	%rd94, %rd1, %rd93;
	ld.global.f32 	%f82, [%rd94+4];
	sub.f32 	%f83, %f81, %f82;
	fma.rn.f32 	%f84, %f83, %f83, %f80;
	ld.global.f32 	%f85, [%rd87+8];
	ld.global.f32 	%f86, [%rd94+8];
	sub.f32 	%f87, %f85, %f86;
	fma.rn.f32 	%f88, %f87, %f87, %f84;
	ld.global.f32 	%f89, [%rd87+12];
	ld.global.f32 	%f90, [%rd94+12];
	sub.f32 	%f91, %f89, %f90;
	fma.rn.f32 	%f141, %f91, %f91, %f88;
	add.s32 	%r168, %r168, 4;
$L__BB0_10:
	setp.eq.s32 	%p45, %r4, 0;
	@%p45 bra 	$L__BB0_15;
	setp.eq.s32 	%p46, %r4, 1;
	@%p46 bra 	$L__BB0_13;
	add.s32 	%r151, %r168, %r2;
	mul.wide.s32 	%rd95, %r151, 4;
	add.s64 	%rd96, %rd3, %rd95;
	ld.global.f32 	%f93, [%rd96];
	add.s32 	%r152, %r168, %r10;
	mul.wide.u32 	%rd97, %r152, 4;
	add.s64 	%rd98, %rd1, %rd97;
	ld.global.f32 	%f94, [%rd98];
	sub.f32 	%f95, %f93, %f94;
	fma.rn.f32 	%f96, %f95, %f95, %f141;
	ld.global.f32 	%f97, [%rd96+4];
	cvt.u64.u32 	%rd99, %r10;
	cvt.u64.u32 	%rd100, %r168;
	add.s64 	%rd101, %rd100, %rd99;
	shl.b64 	%rd102, %rd101, 2;
	add.s64 	%rd103, %rd1, %rd102;
	ld.global.f32 	%f98, [%rd103+4];
	sub.f32 	%f99, %f97, %f98;
	fma.rn.f32 	%f141, %f99, %f99, %f96;
	add.s32 	%r168, %r168, 2;
$L__BB0_13:
	setp.eq.s32 	%p47, %r6, 0;
	@%p47 bra 	$L__BB0_15;
	add.s32 	%r153, %r168, %r2;
	mul.wide.s32 	%rd104, %r153, 4;
	add.s64 	%rd105, %rd3, %rd104;
	ld.global.f32 	%f100, [%rd105];
	add.s32 	%r154, %r168, %r10;
	mul.wide.u32 	%rd106, %r154, 4;
	add.s64 	%rd107, %rd1, %rd106;
	ld.global.f32 	%f101, [%rd107];
	sub.f32 	%f102, %f100, %f101;
	fma.rn.f32 	%f141, %f102, %f102, %f141;
$L__BB0_15:
	sqrt.rn.f32 	%f103, %f141;
	mul.wide.u32 	%rd108, %r163, 4;
	add.s64 	%rd109, %rd5, %rd108;
	st.global.f32 	[%rd109], %f103;
	mul.wide.u32 	%rd110, %r184, 4;
	add.s64 	%rd111, %rd5, %rd110;
	ld.global.f32 	%f104, [%rd111];
	setp.lt.f32 	%p48, %f103, %f104;
	selp.b32 	%r184, %r163, %r184, %p48;
	add.s32 	%r163, %r163, 1;
	setp.eq.s32 	%p49, %r163, %r78;
	@%p49 bra 	$L__BB0_28;
	bra.uni 	$L__BB0_4;
$L__BB0_16:
	and.b32  	%r22, %r78, 15;
	setp.lt.u32 	%p4, %r78, 16;
	mov.b32 	%r176, 0;
	mov.u32 	%r184, %r176;
	@%p4 bra 	$L__BB0_19;
	and.b32  	%r176, %r78, 2147483632;
	mov.b32 	%r170, 0;
	mov.u32 	%r184, %r170;
$L__BB0_18:
	.pragma "nounroll";
	mul.wide.u32 	%rd16, %r170, 4;
	add.s64 	%rd17, %rd5, %rd16;
	mov.b32 	%r89, 0;
	st.global.u32 	[%rd17], %r89;
	mul.wide.u32 	%rd18, %r184, 4;
	add.s64 	%rd19, %rd5, %rd18;
	ld.global.f32 	%f13, [%rd19];
	setp.gt.f32 	%p5, %f13, 0f00000000;
	selp.b32 	%r90, %r170, %r184, %p5;
	add.s32 	%r91, %r170, 1;
	st.global.u32 	[%rd17+4], %r89;
	mul.wide.u32 	%rd20, %r90, 4;
	add.s64 	%rd21, %rd5, %rd20;
	ld.global.f32 	%f14, [%rd21];
	setp.gt.f32 	%p6, %f14, 0f00000000;
	selp.b32 	%r92, %r91, %r90, %p6;
	add.s32 	%r93, %r170, 2;
	st.global.u32 	[%rd17+8], %r89;
	mul.wide.u32 	%rd22, %r92, 4;
	add.s64 	%rd23, %rd5, %rd22;
	ld.global.f32 	%f15, [%rd23];
	setp.gt.f32 	%p7, %f15, 0f00000000;
	selp.b32 	%r94, %r93, %r92, %p7;
	add.s32 	%r95, %r170, 3;
	st.global.u32 	[%rd17+12], %r89;
	mul.wide.u32 	%rd24, %r94, 4;
	add.s64 	%rd25, %rd5, %rd24;
	ld.global.f32 	%f16, [%rd25];
	setp.gt.f32 	%p8, %f16, 0f00000000;
	selp.b32 	%r96, %r95, %r94, %p8;
	add.s32 	%r97, %r170, 4;
	st.global.u32 	[%rd17+16], %r89;
	mul.wide.u32 	%rd26, %r96, 4;
	add.s64 	%rd27, %rd5, %rd26;
	ld.global.f32 	%f17, [%rd27];
	setp.gt.f32 	%p9, %f17, 0f00000000;
	selp.b32 	%r98, %r97, %r96, %p9;
	add.s32 	%r99, %r170, 5;
	st.global.u32 	[%rd17+20], %r89;
	mul.wide.u32 	%rd28, %r98, 4;
	add.s64 	%rd29, %rd5, %rd28;
	ld.global.f32 	%f18, [%rd29];
	setp.gt.f32 	%p10, %f18, 0f00000000;
	selp.b32 	%r100, %r99, %r98, %p10;
	add.s32 	%r101, %r170, 6;
	st.global.u32 	[%rd17+24], %r89;
	mul.wide.u32 	%rd30, %r100, 4;
	add.s64 	%rd31, %rd5, %rd30;
	ld.global.f32 	%f19, [%rd31];
	setp.gt.f32 	%p11, %f19, 0f00000000;
	selp.b32 	%r102, %r101, %r100, %p11;
	add.s32 	%r103, %r170, 7;
	st.global.u32 	[%rd17+28], %r89;
	mul.wide.u32 	%rd32, %r102, 4;
	add.s64 	%rd33, %rd5, %rd32;
	ld.global.f32 	%f20, [%rd33];
	setp.gt.f32 	%p12, %f20, 0f00000000;
	selp.b32 	%r104, %r103, %r102, %p12;
	add.s32 	%r105, %r170, 8;
	st.global.u32 	[%rd17+32], %r89;
	mul.wide.u32 	%rd34, %r104, 4;
	add.s64 	%rd35, %rd5, %rd34;
	ld.global.f32 	%f21, [%rd35];
	setp.gt.f32 	%p13, %f21, 0f00000000;
	selp.b32 	%r106, %r105, %r104, %p13;
	add.s32 	%r107, %r170, 9;
	st.global.u32 	[%rd17+36], %r89;
	mul.wide.u32 	%rd36, %r106, 4;
	add.s64 	%rd37, %rd5, %rd36;
	ld.global.f32 	%f22, [%rd37];
	setp.gt.f32 	%p14, %f22, 0f00000000;
	selp.b32 	%r108, %r107, %r106, %p14;
	add.s32 	%r109, %r170, 10;
	st.global.u32 	[%rd17+40], %r89;
	mul.wide.u32 	%rd38, %r108, 4;
	add.s64 	%rd39, %rd5, %rd38;
	ld.global.f32 	%f23, [%rd39];
	setp.gt.f32 	%p15, %f23, 0f00000000;
	selp.b32 	%r110, %r109, %r108, %p15;
	add.s32 	%r111, %r170, 11;
	st.global.u32 	[%rd17+44], %r89;
	mul.wide.u32 	%rd40, %r110, 4;
	add.s64 	%rd41, %rd5, %rd40;
	ld.global.f32 	%f24, [%rd41];
	setp.gt.f32 	%p16, %f24, 0f00000000;
	selp.b32 	%r112, %r111, %r110, %p16;
	add.s32 	%r113, %r170, 12;
	st.global.u32 	[%rd17+48], %r89;
	mul.wide.u32 	%rd42, %r112, 4;
	add.s64 	%rd43, %rd5, %rd42;
	ld.global.f32 	%f25, [%rd43];
	setp.gt.f32 	%p17, %f25, 0f00000000;
	selp.b32 	%r114, %r113, %r112, %p17;
	add.s32 	%r115, %r170, 13;
	st.global.u32 	[%rd17+52], %r89;
	mul.wide.u32 	%rd44, %r114, 4;
	add.s64 	%rd45, %rd5, %rd44;
	ld.global.f32 	%f26, [%rd45];
	setp.gt.f32 	%p18, %f26, 0f00000000;
	selp.b32 	%r116, %r115, %r114, %p18;
	add.s32 	%r117, %r170, 14;
	st.global.u32 	[%rd17+56], %r89;
	mul.wide.u32 	%rd46, %r116, 4;
	add.s64 	%rd47, %rd5, %rd46;
	ld.global.f32 	%f27, [%rd47];
	setp.gt.f32 	%p19, %f27, 0f00000000;
	selp.b32 	%r118, %r117, %r116, %p19;
	add.s32 	%r119, %r170, 15;
	st.global.u32 	[%rd17+60], %r89;
	mul.wide.u32 	%rd48, %r118, 4;
	add.s64 	%rd49, %rd5, %rd48;
	ld.global.f32 	%f28, [%rd49];
	setp.gt.f32 	%p20, %f28, 0f00000000;
	selp.b32 	%r184, %r119, %r118, %p20;
	add.s32 	%r170, %r170, 16;
	setp.ne.s32 	%p21, %r170, %r176;
	@%p21 bra 	$L__BB0_18;
$L__BB0_19:
	setp.eq.s32 	%p22, %r22, 0;
	@%p22 bra 	$L__BB0_28;
	and.b32  	%r31, %r78, 7;
	setp.lt.u32 	%p23, %r22, 8;
	@%p23 bra 	$L__BB0_22;
	mul.wide.u32 	%rd50, %r176, 4;
	add.s64 	%rd51, %rd5, %rd50;
	mov.b32 	%r121, 0;
	st.global.u32 	[%rd51], %r121;
	mul.wide.u32 	%rd52, %r184, 4;
	add.s64 	%rd53, %rd5, %rd52;
	ld.global.f32 	%f29, [%rd53];
	setp.gt.f32 	%p24, %f29, 0f00000000;
	selp.b32 	%r122, %r176, %r184, %p24;
	add.s32 	%r123, %r176, 1;
	st.global.u32 	[%rd51+4], %r121;
	mul.wide.u32 	%rd54, %r122, 4;
	add.s64 	%rd55, %rd5, %rd54;
	ld.global.f32 	%f30, [%rd55];
	setp.gt.f32 	%p25, %f30, 0f00000000;
	selp.b32 	%r124, %r123, %r122, %p25;
	add.s32 	%r125, %r176, 2;
	st.global.u32 	[%rd51+8], %r121;
	mul.wide.u32 	%rd56, %r124, 4;
	add.s64 	%rd57, %rd5, %rd56;
	ld.global.f32 	%f31, [%rd57];
	setp.gt.f32 	%p26, %f31, 0f00000000;
	selp.b32 	%r126, %r125, %r124, %p26;
	add.s32 	%r127, %r176, 3;
	st.global.u32 	[%rd51+12], %r121;
	mul.wide.u32 	%rd58, %r126, 4;
	add.s64 	%rd59, %rd5, %rd58;
	ld.global.f32 	%f32, [%rd59];
	setp.gt.f32 	%p27, %f32, 0f00000000;
	selp.b32 	%r128, %r127, %r126, %p27;
	add.s32 	%r129, %r176, 4;
	st.global.u32 	[%rd51+16], %r121;
	mul.wide.u32 	%rd60, %r128, 4;
	add.s64 	%rd61, %rd5, %rd60;
	ld.global.f32 	%f33, [%rd61];
	setp.gt.f32 	%p28, %f33, 0f00000000;
	selp.b32 	%r130, %r129, %r128, %p28;
	add.s32 	%r131, %r176, 5;
	st.global.u32 	[%rd51+20], %r121;
	mul.wide.u32 	%rd62, %r130, 4;
	add.s64 	%rd63, %rd5, %rd62;
	ld.global.f32 	%f34, [%rd63];
	setp.gt.f32 	%p29, %f34, 0f00000000;
	selp.b32 	%r132, %r131, %r130, %p29;
	add.s32 	%r133, %r176, 6;
	st.global.u32 	[%rd51+24], %r121;
	mul.wide.u32 	%rd64, %r132, 4;
	add.s64 	%rd65, %rd5, %rd64;
	ld.global.f32 	%f35, [%rd65];
	setp.gt.f32 	%p30, %f35, 0f00000000;
	selp.b32 	%r134, %r133, %r132, %p30;
	add.s32 	%r135, %r176, 7;
	st.global.u32 	[%rd51+28], %r121;
	mul.wide.u32 	%rd66, %r134, 4;
	add.s64 	%rd67, %rd5, %rd66;
	ld.global.f32 	%f36, [%rd67];
	setp.gt.f32 	%p31, %f36, 0f00000000;
	selp.b32 	%r184, %r135, %r134, %p31;
	add.s32 	%r176, %r176, 8;
$L__BB0_22:
	setp.eq.s32 	%p32, %r31, 0;
	@%p32 bra 	$L__BB0_28;
	and.b32  	%r37, %r78, 3;
	setp.lt.u32 	%p33, %r31, 4;
	@%p33 bra 	$L__BB0_25;
	mul.wide.u32 	%rd68, %r176, 4;
	add.s64 	%rd69, %rd5, %rd68;
	mov.b32 	%r137, 0;
	st.global.u32 	[%rd69], %r137;
	mul.wide.u32 	%rd70, %r184, 4;
	add.s64 	%rd71, %rd5, %rd70;
	ld.global.f32 	%f37, [%rd71];
	setp.gt.f32 	%p34, %f37, 0f00000000;
	selp.b32 	%r138, %r176, %r184, %p34;
	add.s32 	%r139, %r176, 1;
	st.global.u32 	[%rd69+4], %r137;
	mul.wide.u32 	%rd72, %r138, 4;
	add.s64 	%rd73, %rd5, %rd72;
	ld.global.f32 	%f38, [%rd73];
	setp.gt.f32 	%p35, %f38, 0f00000000;
	selp.b32 	%r140, %r139, %r138, %p35;
	add.s32 	%r141, %r176, 2;
	st.global.u32 	[%rd69+8], %r137;
	mul.wide.u32 	%rd74, %r140, 4;
	add.s64 	%rd75, %rd5, %rd74;
	ld.global.f32 	%f39, [%rd75];
	setp.gt.f32 	%p36, %f39, 0f00000000;
	selp.b32 	%r142, %r141, %r140, %p36;
	add.s32 	%r143, %r176, 3;
	st.global.u32 	[%rd69+12], %r137;
	mul.wide.u32 	%rd76, %r142, 4;
	add.s64 	%rd77, %rd5, %rd76;
	ld.global.f32 	%f40, [%rd77];
	setp.gt.f32 	%p37, %f40, 0f00000000;
	selp.b32 	%r184, %r143, %r142, %p37;
	add.s32 	%r176, %r176, 4;
$L__BB0_25:
	setp.eq.s32 	%p38, %r37, 0;
	@%p38 bra 	$L__BB0_28;
	mov.b32 	%r183, 0;
$L__BB0_27:
	.pragma "nounroll";
	mul.wide.u32 	%rd78, %r176, 4;
	add.s64 	%rd79, %rd5, %rd78;
	mov.b32 	%r145, 0;
	st.global.u32 	[%rd79], %r145;
	mul.wide.u32 	%rd80, %r184, 4;
	add.s64 	%rd81, %rd5, %rd80;
	ld.global.f32 	%f41, [%rd81];
	setp.gt.f32 	%p39, %f41, 0f00000000;
	selp.b32 	%r184, %r176, %r184, %p39;
	add.s32 	%r176, %r176, 1;
	add.s32 	%r183, %r183, 1;
	setp.ne.s32 	%p40, %r183, %r37;
	@%p40 bra 	$L__BB0_27;
$L__BB0_28:
	setp.lt.s32 	%p50, %r79, 1;
	@%p50 bra 	$L__BB0_41;
	mul.lo.s32 	%r50, %r79, %r1;
	mul.lo.s32 	%r156, %r80, %r79;
	mul.lo.s32 	%r51, %r156, %r184;
	and.b32  	%r52, %r79, 15;
	setp.lt.u32 	%p51, %r79, 16;
	mov.b32 	%r189, 0;
	@%p51 bra 	$L__BB0_32;
	and.b32  	%r189, %r79, 2147483632;
	neg.s32 	%r187, %r189;
	add.s64 	%rd9, %rd3, 32;
	add.s64 	%rd10, %rd2, 32;
	mad.lo.s32 	%r157, %r184, %r80, %r1;
	mul.lo.s32 	%r185, %r79, %r157;
	mov.u32 	%r186, %r50;
$L__BB0_31:
	.pragma "nounroll";
	mul.wide.s32 	%rd112, %r186, 4;
	add.s64 	%rd113, %rd9, %rd112;
	mul.wide.s32 	%rd114, %r185, 4;
	add.s64 	%rd115, %rd10, %rd114;
	ld.global.f32 	%f105, [%rd113+-32];
	st.global.f32 	[%rd115+-32], %f105;
	ld.global.f32 	%f106, [%rd113+-28];
	st.global.f32 	[%rd115+-28], %f106;
	ld.global.f32 	%f107, [%rd113+-24];
	st.global.f32 	[%rd115+-24], %f107;
	ld.global.f32 	%f108, [%rd113+-20];
	st.global.f32 	[%rd115+-20], %f108;
	ld.global.f32 	%f109, [%rd113+-16];
	st.global.f32 	[%rd115+-16], %f109;
	ld.global.f32 	%f110, [%rd113+-12];
	st.global.f32 	[%rd115+-12], %f110;
	ld.global.f32 	%f111, [%rd113+-8];
	st.global.f32 	[%rd115+-8], %f111;
	ld.global.f32 	%f112, [%rd113+-4];
	st.global.f32 	[%rd115+-4], %f112;
	ld.global.f32 	%f113, [%rd113];
	st.global.f32 	[%rd115], %f113;
	ld.global.f32 	%f114, [%rd113+4];
	st.global.f32 	[%rd115+4], %f114;
	ld.global.f32 	%f115, [%rd113+8];
	st.global.f32 	[%rd115+8], %f115;
	ld.global.f32 	%f116, [%rd113+12];
	st.global.f32 	[%rd115+12], %f116;
	ld.global.f32 	%f117, [%rd113+16];
	st.global.f32 	[%rd115+16], %f117;
	ld.global.f32 	%f118, [%rd113+20];
	st.global.f32 	[%rd115+20], %f118;
	ld.global.f32 	%f119, [%rd113+24];
	st.global.f32 	[%rd115+24], %f119;
	ld.global.f32 	%f120, [%rd113+28];
	st.global.f32 	[%rd115+28], %f120;
	add.s32 	%r187, %r187, 16;
	add.s32 	%r186, %r186, 16;
	add.s32 	%r185, %r185, 16;
	setp.ne.s32 	%p52, %r187, 0;
	@%p52 bra 	$L__BB0_31;
$L__BB0_32:
	setp.eq.s32 	%p53, %r52, 0;
	@%p53 bra 	$L__BB0_41;
	and.b32  	%r63, %r79, 7;
	setp.lt.u32 	%p54, %r52, 8;
	@%p54 bra 	$L__BB0_35;
	add.s32 	%r158, %r189, %r50;
	mul.wide.s32 	%rd116, %r158, 4;
	add.s64 	%rd117, %rd3, %rd116;
	ld.global.f32 	%f121, [%rd117];
	add.s32 	%r159, %r158, %r51;
	mul.wide.s32 	%rd118, %r159, 4;
	add.s64 	%rd119, %rd2, %rd118;
	st.global.f32 	[%rd119], %f121;
	ld.global.f32 	%f122, [%rd117+4];
	st.global.f32 	[%rd119+4], %f122;
	ld.global.f32 	%f123, [%rd117+8];
	st.global.f32 	[%rd119+8], %f123;
	ld.global.f32 	%f124, [%rd117+12];
	st.global.f32 	[%rd119+12], %f124;
	ld.global.f32 	%f125, [%rd117+16];
	st.global.f32 	[%rd119+16], %f125;
	ld.global.f32 	%f126, [%rd117+20];
	st.global.f32 	[%rd119+20], %f126;
	ld.global.f32 	%f127, [%rd117+24];
	st.global.f32 	[%rd119+24], %f127;
	ld.global.f32 	%f128, [%rd117+28];
	st.global.f32 	[%rd119+28], %f128;
	add.s32 	%r189, %r189, 8;
$L__BB0_35:
	setp.eq.s32 	%p55, %r63, 0;
	@%p55 bra 	$L__BB0_41;
	and.b32  	%r66, %r79, 3;
	setp.lt.u32 	%p56, %r63, 4;
	@%p56 bra 	$L__BB0_38;
	add.s32 	%r160, %r189, %r50;
	mul.wide.s32 	%rd120, %r160, 4;
	add.s64 	%rd121, %rd3, %rd120;
	ld.global.f32 	%f129, [%rd121];
	add.s32 	%r161, %r160, %r51;
	mul.wide.s32 	%rd122, %r161, 4;
	add.s64 	%rd123, %rd2, %rd122;
	st.global.f32 	[%rd123], %f129;
	ld.global.f32 	%f130, [%rd121+4];
	st.global.f32 	[%rd123+4], %f130;
	ld.global.f32 	%f131, [%rd121+8];
	st.global.f32 	[%rd123+8], %f131;
	ld.global.f32 	%f132, [%rd121+12];
	st.global.f32 	[%rd123+12], %f132;
	add.s32 	%r189, %r189, 4;
$L__BB0_38:
	setp.eq.s32 	%p57, %r66, 0;
	@%p57 bra 	$L__BB0_41;
	mad.lo.s32 	%r162, %r184, %r80, %r1;
	mad.lo.s32 	%r193, %r79, %r162, %r189;
	add.s32 	%r192, %r189, %r50;
	neg.s32 	%r191, %r66;
$L__BB0_40:
	.pragma "nounroll";
	mul.wide.s32 	%rd124, %r193, 4;
	add.s64 	%rd125, %rd2, %rd124;
	mul.wide.s32 	%rd126, %r192, 4;
	add.s64 	%rd127, %rd3, %rd126;
	ld.global.f32 	%f133, [%rd127];
	st.global.f32 	[%rd125], %f133;
	add.s32 	%r193, %r193, 1;
	add.s32 	%r192, %r192, 1;
	add.s32 	%r191, %r191, 1;
	setp.ne.s32 	%p58, %r191, 0;
	@%p58 bra 	$L__BB0_40;
$L__BB0_41:
	ret;

}
	// .globl	_Z28p_update_centroids_positionsiiiPKfPf
.visible .entry _Z28p_update_centroids_positionsiiiPKfPf(
	.param .u32 _Z28p_update_centroids_positionsiiiPKfPf_param_0,
	.param .u32 _Z28p_update_centroids_positionsiiiPKfPf_param_1,
	.param .u32 _Z28p_update_centroids_positionsiiiPKfPf_param_2,
	.param .u64 .ptr .align 1 _Z28p_update_centroids_positionsiiiPKfPf_param_3,
	.param .u64 .ptr .align 1 _Z28p_update_centroids_positionsiiiPKfPf_param_4
)
{
	.reg .pred 	%p<51>;
	.reg .b32 	%r<66>;
	.reg .b32 	%f<175>;
	.reg .b64 	%rd<67>;

	ld.param.u32 	%r35, [_Z28p_update_centroids_positionsiiiPKfPf_param_0];
	ld.param.u32 	%r33, [_Z28p_update_centroids_positionsiiiPKfPf_param_1];
	ld.param.u32 	%r34, [_Z28p_update_centroids_positionsiiiPKfPf_param_2];
	ld.param.u64 	%rd20, [_Z28p_update_centroids_positionsiiiPKfPf_param_3];
	ld.param.u64 	%rd21, [_Z28p_update_centroids_positionsiiiPKfPf_param_4];
	cvta.to.global.u64 	%rd1, %rd20;
	cvta.to.global.u64 	%rd2, %rd21;
	mov.u32 	%r36, %ntid.x;
	mov.u32 	%r37, %ctaid.x;
	mov.u32 	%r38, %tid.x;
	mad.lo.s32 	%r1, %r36, %r37, %r38;
	setp.ge.s32 	%p1, %r1, %r35;
	setp.lt.s32 	%p2, %r34, 1;
	or.pred  	%p3, %p1, %p2;
	@%p3 bra 	$L__BB1_55;
	setp.lt.s32 	%p4, %r33, 1;
	mul.lo.s32 	%r2, %r33, %r1;
	mul.lo.s32 	%r3, %r34, %r1;
	@%p4 bra 	$L__BB1_44;
	and.b32  	%r4, %r33, 7;
	add.s32 	%r5, %r4, -1;
	and.b32  	%r6, %r33, 3;
	and.b32  	%r7, %r33, 2147483640;
	and.b32  	%r8, %r33, 1;
	neg.s32 	%r9, %r7;
	mul.lo.s32 	%r47, %r34, %r33;
	mul.lo.s32 	%r10, %r47, %r1;
	shl.b32 	%r11, %r34, 3;
	mov.f32 	%f133, 0f00000000;
	mov.b32 	%r56, 0;
	mul.wide.u32 	%rd59, %r34, 4;
$L__BB1_3:
	setp.lt.u32 	%p13, %r33, 8;
	mov.f32 	%f134, 0f00000000;
	mov.b32 	%r60, 0;
	@%p13 bra 	$L__BB1_22;
	mov.f32 	%f134, 0f00000000;
	mov.u32 	%r57, %r10;
	mov.u32 	%r58, %r9;
$L__BB1_5:
	.pragma "nounroll";
	mul.wide.s32 	%rd30, %r57, 4;
	add.s64 	%rd3, %rd1, %rd30;
	ld.global.f32 	%f82, [%rd3];
	setp.eq.f32 	%p14, %f82, 0fBF800000;
	@%p14 bra 	$L__BB1_7;
	setp.eq.s32 	%p15, %r56, 0;
	add.f32 	%f83, %f133, 0f3F800000;
	selp.f32 	%f133, %f83, %f133, %p15;
	mul.wide.u32 	%rd31, %r56, 4;
	add.s64 	%rd32, %rd3, %rd31;
	ld.global.f32 	%f84, [%rd32];
	add.f32 	%f134, %f134, %f84;
$L__BB1_7:
	add.s64 	%rd5, %rd3, %rd59;
	ld.global.f32 	%f85, [%rd5];
	setp.eq.f32 	%p16, %f85, 0fBF800000;
	@%p16 bra 	$L__BB1_9;
	setp.eq.s32 	%p17, %r56, 0;
	add.f32 	%f86, %f133, 0f3F800000;
	selp.f32 	%f133, %f86, %f133, %p17;
	mul.wide.u32 	%rd33, %r56, 4;
	add.s64 	%rd34, %rd5, %rd33;
	ld.global.f32 	%f87, [%rd34];
	add.f32 	%f134, %f134, %f87;
$L__BB1_9:
	add.s64 	%rd6, %rd5, %rd59;
	ld.global.f32 	%f88, [%rd6];
	setp.eq.f32 	%p18, %f88, 0fBF800000;
	@%p18 bra 	$L__BB1_11;
	setp.eq.s32 	%p19, %r56, 0;
	add.f32 	%f89, %f133, 0f3F800000;
	selp.f32 	%f133, %f89, %f133, %p19;
	mul.wide.u32 	%rd35, %r56, 4;
	add.s64 	%rd36, %rd6, %rd35;
	ld.global.f32 	%f90, [%rd36];
	add.f32 	%f134, %f134, %f90;
$L__BB1_11:
	add.s64 	%rd7, %rd6, %rd59;
	ld.global.f32 	%f91, [%rd7];
	setp.eq.f32 	%p20, %f91, 0fBF800000;
	@%p20 bra 	$L__BB1_13;
	setp.eq.s32 	%p21, %r56, 0;
	add.f32 	%f92, %f133, 0f3F800000;
	selp.f32 	%f133, %f92, %f133, %p21;
	mul.wide.u32 	%rd37, %r56, 4;
	add.s64 	%rd38, %rd7, %rd37;
	ld.global.f32 	%f93, [%rd38];
	add.f32 	%f134, %f134, %f93;
$L__BB1_13:
	add.s64 	%rd8, %rd7, %rd59;
	ld.global.f32 	%f94, [%rd8];
	setp.eq.f32 	%p22, %f94, 0fBF800000;
	@%p22 bra 	$L__BB1_15;
	setp.eq.s32 	%p23, %r56, 0;
	add.f32 	%f95, %f133, 0f3F800000;
	selp.f32 	%f133, %f95, %f133, %p23;
	mul.wide.u32 	%rd39, %r56, 4;
	add.s64 	%rd40, %rd8, %rd39;
	ld.global.f32 	%f96, [%rd40];
	add.f32 	%f134, %f134, %f96;
$L__BB1_15:
	add.s64 	%rd9, %rd8, %rd59;
	ld.global.f32 	%f97, [%rd9];
	setp.eq.f32 	%p24, %f97, 0fBF800000;
	@%p24 bra 	$L__BB1_17;
	setp.eq.s32 	%p25, %r56, 0;
	add.f32 	%f98, %f133, 0f3F800000;
	selp.f32 	%f133, %f98, %f133, %p25;
	mul.wide.u32 	%rd41, %r56, 4;
	add.s64 	%rd42, %rd9, %rd41;
	ld.global.f32 	%f99, [%rd42];
	add.f32 	%f134, %f134, %f99;
$L__BB1_17:
	add.s64 	%rd10, %rd9, %rd59;
	ld.global.f32 	%f100, [%rd10];
	setp.eq.f32 	%p26, %f100, 0fBF800000;
	@%p26 bra 	$L__BB1_19;
	setp.eq.s32 	%p27, %r56, 0;
	add.f32 	%f101, %f133, 0f3F800000;
	selp.f32 	%f133, %f101, %f133, %p27;
	mul.wide.u32 	%rd43, %r56, 4;
	add.s64 	%rd44, %rd10, %rd43;
	ld.global.f32 	%f102, [%rd44];
	add.f32 	%f134, %f134, %f102;
$L__BB1_19:
	add.s64 	%rd11, %rd10, %rd59;
	ld.global.f32 	%f103, [%rd11];
	setp.eq.f32 	%p28, %f103, 0fBF800000;
	@%p28 bra 	$L__BB1_21;
	setp.eq.s32 	%p29, %r56, 0;
	add.f32 	%f104, %f133, 0f3F800000;
	selp.f32 	%f133, %f104, %f133, %p29;
	mul.wide.u32 	%rd45, %r56, 4;
	add.s64 	%rd46, %rd11, %rd45;
	ld.global.f32 	%f105, [%rd46];
	add.f32 	%f134, %f134, %f105;
$L__BB1_21:
	add.s32 	%r58, %r58, 8;
	add.s32 	%r57, %r57, %r11;
	setp.ne.s32 	%p30, %r58, 0;
	mov.u32 	%r60, %r7;
	@%p30 bra 	$L__BB1_5;
$L__BB1_22:
	setp.eq.s32 	%p31, %r4, 0;
	@%p31 bra 	$L__BB1_43;
	setp.lt.u32 	%p32, %r5, 3;
	@%p32 bra 	$L__BB1_33;
	add.s32 	%r49, %r60, %r2;
	mul.lo.s32 	%r50, %r49, %r34;
	mul.wide.s32 	%rd47, %r50, 4;
	add.s64 	%rd12, %rd1, %rd47;
	ld.global.f32 	%f107, [%rd12];
	setp.eq.f32 	%p33, %f107, 0fBF800000;
	@%p33 bra 	$L__BB1_26;
	setp.eq.s32 	%p34, %r56, 0;
	add.f32 	%f108, %f133, 0f3F800000;
	selp.f32 	%f133, %f108, %f133, %p34;
	mul.wide.u32 	%rd48, %r56, 4;
	add.s64 	%rd49, %rd12, %rd48;
	ld.global.f32 	%f109, [%rd49];
	add.f32 	%f134, %f134, %f109;
$L__BB1_26:
	add.s64 	%rd14, %rd12, %rd59;
	ld.global.f32 	%f110, [%rd14];
	setp.eq.f32 	%p35, %f110, 0fBF800000;
	@%p35 bra 	$L__BB1_28;
	setp.eq.s32 	%p36, %r56, 0;
	add.f32 	%f111, %f133, 0f3F800000;
	selp.f32 	%f133, %f111, %f133, %p36;
	mul.wide.u32 	%rd50, %r56, 4;
	add.s64 	%rd51, %rd14, %rd50;
	ld.global.f32 	%f112, [%rd51];
	add.f32 	%f134, %f134, %f112;
$L__BB1_28:
	add.s64 	%rd15, %rd14, %rd59;
	ld.global.f32 	%f113, [%rd15];
	setp.eq.f32 	%p37, %f113, 0fBF800000;
	@%p37 bra 	$L__BB1_30;
	setp.eq.s32 	%p38, %r56, 0;
	add.f32 	%f114, %f133, 0f3F800000;
	selp.f32 	%f133, %f114, %f133, %p38;
	mul.wide.u32 	%rd52, %r56, 4;
	add.s64 	%rd53, %rd15, %rd52;
	ld.global.f32 	%f115, [%rd53];
	add.f32 	%f134, %f134, %f115;
$L__BB1_30:
	add.s64 	%rd16, %rd15, %rd59;
	ld.global.f32 	%f116, [%rd16];
	setp.eq.f32 	%p39, %f116, 0fBF800000;
	@%p39 bra 	$L__BB1_32;
	setp.eq.s32 	%p40, %r56, 0;
	add.f32 	%f117, %f133, 0f3F800000;
	selp.f32 	%f133, %f117, %f133, %p40;
	mul.wide.u32 	%rd54, %r56, 4;
	add.s64 	%rd55, %rd16, %rd54;
	ld.global.f32 	%f118, [%rd55];
	add.f32 	%f134, %f134, %f118;
$L__BB1_32:
	add.s32 	%r60, %r60, 4;
$L__BB1_33:
	setp.eq.s32 	%p41, %r6, 0;
	@%p41 bra 	$L__BB1_43;
	setp.eq.s32 	%p42, %r6, 1;
	@%p42 bra 	$L__BB1_40;
	add.s32 	%r51, %r60, %r2;
	mul.lo.s32 	%r52, %r51, %r34;
	mul.wide.s32 	%rd56, %r52, 4;
	add.s64 	%rd17, %rd1, %rd56;
	ld.global.f32 	%f120, [%rd17];
	setp.eq.f32 	%p43, %f120, 0fBF800000;
	@%p43 bra 	$L__BB1_37;
	setp.eq.s32 	%p44, %r56, 0;
	add.f32 	%f121, %f133, 0f3F800000;
	selp.f32 	%f133, %f121, %f133, %p44;
	mul.wide.u32 	%rd57, %r56, 4;
	add.s64 	%rd58, %rd17, %rd57;
	ld.global.f32 	%f122, [%rd58];
	add.f32 	%f134, %f134, %f122;
$L__BB1_37:
	add.s64 	%rd18, %rd17, %rd59;
	ld.global.f32 	%f123, [%rd18];
	setp.eq.f32 	%p45, %f123, 0fBF800000;
	@%p45 bra 	$L__BB1_39;
	setp.eq.s32 	%p46, %r56, 0;
	add.f32 	%f124, %f133, 0f3F800000;
	selp.f32 	%f133, %f124, %f133, %p46;
	mul.wide.u32 	%rd60, %r56, 4;
	add.s64 	%rd61, %rd18, %rd60;
	ld.global.f32 	%f125, [%rd61];
	add.f32 	%f134, %f134, %f125;
$L__BB1_39:
	add.s32 	%r60, %r60, 2;
$L__BB1_40:
	setp.eq.s32 	%p47, %r8, 0;
	@%p47 bra 	$L__BB1_43;
	add.s32 	%r53, %r60, %r2;
	mul.lo.s32 	%r54, %r53, %r34;
	mul.wide.s32 	%rd62, %r54, 4;
	add.s64 	%rd19, %rd1, %rd62;
	ld.global.f32 	%f126, [%rd19];
	setp.eq.f32 	%p48, %f126, 0fBF800000;
	@%p48 bra 	$L__BB1_43;
	setp.eq.s32 	%p49, %r56, 0;
	add.f32 	%f127, %f133, 0f3F800000;
	selp.f32 	%f133, %f127, %f133, %p49;
	mul.wide.u32 	%rd63, %r56, 4;
	add.s64 	%rd64, %rd19, %rd63;
	ld.global.f32 	%f128, [%rd64];
	add.f32 	%f134, %f134, %f128;
$L__BB1_43:
	div.rn.f32 	%f129, %f134, %f133;
	add.s32 	%r55, %r56, %r3;
	mul.wide.s32 	%rd65, %r55, 4;
	add.s64 	%rd66, %rd2, %rd65;
	st.global.f32 	[%rd66], %f129;
	add.s32 	%r56, %r56, 1;
	setp.eq.s32 	%p50, %r56, %r34;
	@%p50 bra 	$L__BB1_55;
	bra.uni 	$L__BB1_3;
$L__BB1_44:
	mov.f32 	%f77, 0f00000000;
	div.rn.f32 	%f76, %f77, 0f00000000;
	and.b32  	%r23, %r34, 7;
	setp.lt.u32 	%p5, %r34, 8;
	mov.b32 	%r64, 0;
	@%p5 bra 	$L__BB1_47;
	and.b32  	%r64, %r34, 2147483640;
	mov.b32 	%r62, 0;
$L__BB1_46:
	.pragma "nounroll";
	add.s32 	%r41, %r62, %r3;
	mul.wide.s32 	%rd22, %r41, 4;
	add.s64 	%rd23, %rd2, %rd22;
	st.global.f32 	[%rd23], %f76;
	st.global.f32 	[%rd23+4], %f76;
	st.global.f32 	[%rd23+8], %f76;
	st.global.f32 	[%rd23+12], %f76;
	st.global.f32 	[%rd23+16], %f76;
	st.global.f32 	[%rd23+20], %f76;
	st.global.f32 	[%rd23+24], %f76;
	st.global.f32 	[%rd23+28], %f76;
	add.s32 	%r62, %r62, 8;
	setp.ne.s32 	%p6, %r62, %r64;
	@%p6 bra 	$L__BB1_46;
$L__BB1_47:
	setp.eq.s32 	%p7, %r23, 0;
	@%p7 bra 	$L__BB1_55;
	and.b32  	%r28, %r34, 3;
	setp.lt.u32 	%p8, %r23, 4;
	@%p8 bra 	$L__BB1_50;
	add.s32 	%r42, %r64, %r3;
	mul.wide.s32 	%rd24, %r42, 4;
	add.s64 	%rd25, %rd2, %rd24;
	st.global.f32 	[%rd25], %f76;
	st.global.f32 	[%rd25+4], %f76;
	st.global.f32 	[%rd25+8], %f76;
	st.global.f32 	[%rd25+12], %f76;
	add.s32 	%r64, %r64, 4;
$L__BB1_50:
	setp.eq.s32 	%p9, %r28, 0;
	@%p9 bra 	$L__BB1_55;
	setp.eq.s32 	%p10, %r28, 1;
	@%p10 bra 	$L__BB1_53;
	add.s32 	%r43, %r64, %r3;
	mul.wide.s32 	%rd26, %r43, 4;
	add.s64 	%rd27, %rd2, %rd26;
	st.global.f32 	[%rd27], %f76;
	st.global.f32 	[%rd27+4], %f76;
	add.s32 	%r64, %r64, 2;
$L__BB1_53:
	and.b32  	%r44, %r34, 1;
	setp.eq.b32 	%p11, %r44, 1;
	not.pred 	%p12, %p11;
	@%p12 bra 	$L__BB1_55;
	add.s32 	%r45, %r64, %r3;
	mul.wide.s32 	%rd28, %r45, 4;
	add.s64 	%rd29, %rd2, %rd28;
	st.global.f32 	[%rd29], %f76;
$L__BB1_55:
	ret;

}
	// .globl	_Z32p_evaluate_centroids_convergenceiifPKfS0_Pb
.visible .entry _Z32p_evaluate_centroids_convergenceiifPKfS0_Pb(
	.param .u32 _Z32p_evaluate_centroids_convergenceiifPKfS0_Pb_param_0,
	.param .u32 _Z32p_evaluate_centroids_convergenceiifPKfS0_Pb_param_1,
	.param .f32 _Z32p_evaluate_centroids_convergenceiifPKfS0_Pb_param_2,
	.param .u64 .ptr .align 1 _Z32p_evaluate_centroids_convergenceiifPKfS0_Pb_param_3,
	.param .u64 .ptr .align 1 _Z32p_evaluate_centroids_convergenceiifPKfS0_Pb_param_4,
	.param .u64 .ptr .align 1 _Z32p_evaluate_centroids_convergenceiifPKfS0_Pb_param_5
)
{
	.reg .pred 	%p<12>;
	.reg .b16 	%rs<2>;
	.reg .b32 	%r<31>;
	.reg .b32 	%f<100>;
	.reg .b64 	%rd<23>;

	ld.param.u32 	%r17, [_Z32p_evaluate_centroids_convergenceiifPKfS0_Pb_param_0];
	ld.param.u32 	%r16, [_Z32p_evaluate_centroids_convergenceiifPKfS0_Pb_param_1];
	ld.param.f32 	%f13, [_Z32p_evaluate_centroids_convergenceiifPKfS0_Pb_param_2];
	ld.param.u64 	%rd6, [_Z32p_evaluate_centroids_convergenceiifPKfS0_Pb_param_3];
	ld.param.u64 	%rd7, [_Z32p_evaluate_centroids_convergenceiifPKfS0_Pb_param_4];
	ld.param.u64 	%rd5, [_Z32p_evaluate_centroids_convergenceiifPKfS0_Pb_param_5];
	cvta.to.global.u64 	%rd1, %rd6;
	cvta.to.global.u64 	%rd2, %rd7;
	mov.u32 	%r18, %ntid.x;
	mov.u32 	%r19, %ctaid.x;
	mov.u32 	%r20, %tid.x;
	mad.lo.s32 	%r1, %r18, %r19, %r20;
	setp.ge.s32 	%p1, %r1, %r17;
	@%p1 bra 	$L__BB2_15;
	setp.lt.s32 	%p2, %r16, 1;
	mov.f32 	%f99, 0f00000000;
	@%p2 bra 	$L__BB2_13;
	mul.lo.s32 	%r2, %r16, %r1;
	and.b32  	%r3, %r16, 7;
	setp.lt.u32 	%p3, %r16, 8;
	mov.f32 	%f99, 0f00000000;
	mov.b32 	%r29, 0;
	@%p3 bra 	$L__BB2_5;
	and.b32  	%r29, %r16, 2147483640;
	neg.s32 	%r27, %r29;
	add.s64 	%rd3, %rd2, 16;
	add.s64 	%rd4, %rd1, 16;
	mov.f32 	%f99, 0f00000000;
	mov.u32 	%r26, %r2;
$L__BB2_4:
	.pragma "nounroll";
	mul.wide.s32 	%rd8, %r26, 4;
	add.s64 	%rd9, %rd3, %rd8;
	add.s64 	%rd10, %rd4, %rd8;
	ld.global.f32 	%f18, [%rd9+-16];
	ld.global.f32 	%f19, [%rd10+-16];
	sub.f32 	%f20, %f18, %f19;
	div.rn.f32 	%f21, %f20, %f18;
	fma.rn.f32 	%f22, %f21, 0f42C80000, %f99;
	ld.global.f32 	%f23, [%rd9+-12];
	ld.global.f32 	%f24, [%rd10+-12];
	sub.f32 	%f25, %f23, %f24;
	div.rn.f32 	%f26, %f25, %f23;
	fma.rn.f32 	%f27, %f26, 0f42C80000, %f22;
	ld.global.f32 	%f28, [%rd9+-8];
	ld.global.f32 	%f29, [%rd10+-8];
	sub.f32 	%f30, %f28, %f29;
	div.rn.f32 	%f31, %f30, %f28;
	fma.rn.f32 	%f32, %f31, 0f42C80000, %f27;
	ld.global.f32 	%f33, [%rd9+-4];
	ld.global.f32 	%f34, [%rd10+-4];
	sub.f32 	%f35, %f33, %f34;
	div.rn.f32 	%f36, %f35, %f33;
	fma.rn.f32 	%f37, %f36, 0f42C80000, %f32;
	ld.global.f32 	%f38, [%rd9];
	ld.global.f32 	%f39, [%rd10];
	sub.f32 	%f40, %f38, %f39;
	div.rn.f32 	%f41, %f40, %f38;
	fma.rn.f32 	%f42, %f41, 0f42C80000, %f37;
	ld.global.f32 	%f43, [%rd9+4];
	ld.global.f32 	%f44, [%rd10+4];
	sub.f32 	%f45, %f43, %f44;
	div.rn.f32 	%f46, %f45, %f43;
	fma.rn.f32 	%f47, %f46, 0f42C80000, %f42;
	ld.global.f32 	%f48, [%rd9+8];
	ld.global.f32 	%f49, [%rd10+8];
	sub.f32 	%f50, %f48, %f49;
	div.rn.f32 	%f51, %f50, %f48;
	fma.rn.f32 	%f52, %f51, 0f42C80000, %f47;
	ld.global.f32 	%f53, [%rd9+12];
	ld.global.f32 	%f54, [%rd10+12];
	sub.f32 	%f55, %f53, %f54;
	div.rn.f32 	%f56, %f55, %f53;
	fma.rn.f32 	%f99, %f56, 0f42C80000, %f52;
	add.s32 	%r27, %r27, 8;
	add.s32 	%r26, %r26, 8;
	setp.ne.s32 	%p4, %r27, 0;
	@%p4 bra 	$L__BB2_4;
$L__BB2_5:
	setp.eq.s32 	%p5, %r3, 0;
	@%p5 bra 	$L__BB2_13;
	and.b32  	%r11, %r16, 3;
	setp.lt.u32 	%p6, %r3, 4;
	@%p6 bra 	$L__BB2_8;
	add.s32 	%r22, %r29, %r2;
	mul.wide.s32 	%rd11, %r22, 4;
	add.s64 	%rd12, %rd2, %rd11;
	ld.global.f32 	%f58, [%rd12];
	add.s64 	%rd13, %rd1, %rd11;
	ld.global.f32 	%f59, [%rd13];
	sub.f32 	%f60, %f58, %f59;
	div.rn.f32 	%f61, %f60, %f58;
	fma.rn.f32 	%f62, %f61, 0f42C80000, %f99;
	ld.global.f32 	%f63, [%rd12+4];
	ld.global.f32 	%f64, [%rd13+4];
	sub.f32 	%f65, %f63, %f64;
	div.rn.f32 	%f66, %f65, %f63;
	fma.rn.f32 	%f67, %f66, 0f42C80000, %f62;
	ld.global.f32 	%f68, [%rd12+8];
	ld.global.f32 	%f69, [%rd13+8];
	sub.f32 	%f70, %f68, %f69;
	div.rn.f32 	%f71, %f70, %f68;
	fma.rn.f32 	%f72, %f71, 0f42C80000, %f67;
	ld.global.f32 	%f73, [%rd12+12];
	ld.global.f32 	%f74, [%rd13+12];
	sub.f32 	%f75, %f73, %f74;
	div.rn.f32 	%f76, %f75, %f73;
	fma.rn.f32 	%f99, %f76, 0f42C80000, %f72;
	add.s32 	%r29, %r29, 4;
$L__BB2_8:
	setp.eq.s32 	%p7, %r11, 0;
	@%p7 bra 	$L__BB2_13;
	setp.eq.s32 	%p8, %r11, 1;
	@%p8 bra 	$L__BB2_11;
	add.s32 	%r23, %r29, %r2;
	mul.wide.s32 	%rd14, %r23, 4;
	add.s64 	%rd15, %rd2, %rd14;
	ld.global.f32 	%f78, [%rd15];
	add.s64 	%rd16, %rd1, %rd14;
	ld.global.f32 	%f79, [%rd16];
	sub.f32 	%f80, %f78, %f79;
	div.rn.f32 	%f81, %f80, %f78;
	fma.rn.f32 	%f82, %f81, 0f42C80000, %f99;
	ld.global.f32 	%f83, [%rd15+4];
	ld.global.f32 	%f84, [%rd16+4];
	sub.f32 	%f85, %f83, %f84;
	div.rn.f32 	%f86, %f85, %f83;
	fma.rn.f32 	%f99, %f86, 0f42C80000, %f82;
	add.s32 	%r29, %r29, 2;
$L__BB2_11:
	and.b32  	%r24, %r16, 1;
	setp.eq.b32 	%p9, %r24, 1;
	not.pred 	%p10, %p9;
	@%p10 bra 	$L__BB2_13;
	add.s32 	%r25, %r29, %r2;
	mul.wide.s32 	%rd17, %r25, 4;
	add.s64 	%rd18, %rd2, %rd17;
	ld.global.f32 	%f87, [%rd18];
	add.s64 	%rd19, %rd1, %rd17;
	ld.global.f32 	%f88, [%rd19];
	sub.f32 	%f89, %f87, %f88;
	div.rn.f32 	%f90, %f89, %f87;
	fma.rn.f32 	%f99, %f90, 0f42C80000, %f99;
$L__BB2_13:
	abs.f32 	%f91, %f99;
	setp.leu.f32 	%p11, %f91, %f13;
	@%p11 bra 	$L__BB2_15;
	cvt.s64.s32 	%rd20, %r1;
	cvta.to.global.u64 	%rd21, %rd5;
	add.s64 	%rd22, %rd21, %rd20;
	mov.b16 	%rs1, 0;
	st.global.u8 	[%rd22], %rs1;
$L__BB2_15:
	ret;

}


// ===== COMPILED SASS (sm_100) =====

	.target	sm_100

	.elftype	@"ET_EXEC"


//--------------------- .note.nv.tkinfo           --------------------------
	.section	.note.nv.tkinfo,"",@"SHT_NOTE"
	.sectionflags	@"SHF_NOTE_NV_TKINFO"
	.tkinfo
        /*0018*/ 	.word	0x00000002
        /*0030*/ 	.string	""
        /*0030*/ 	.string	"ptxas"
        /*0030*/ 	.string	"Cuda compilation tools, release 13.0, V13.0.88"
        /*0030*/ 	.string	"Build cuda_13.0.r13.0/compiler.36424714_0"
        /*0030*/ 	.string	"-arch sm_100 -m 64 "



//--------------------- .note.nv.cuinfo           --------------------------
	.section	.note.nv.cuinfo,"",@"SHT_NOTE"
	.sectionflags	@"SHF_NOTE_NV_CUINFO"
        /*0018*/ 	.short	0x0002
        /*001a*/ 	.short	0x0064
        /*001c*/ 	.short	0x0082
	.zero		2


//--------------------- .nv.info                  --------------------------
	.section	.nv.info,"",@"SHT_CUDA_INFO"
	.align	4


	//----- nvinfo : EIATTR_REGCOUNT
	.align		4
        /*0000*/ 	.byte	0x04, 0x2f
        /*0002*/ 	.short	(.L_1 - .L_0)
	.align		4
.L_0:
        /*0004*/ 	.word	index@(_Z28p_create_and_update_clustersiiiPKfS0_PfS1_)
        /*0008*/ 	.word	0x00000020


	//----- nvinfo : EIATTR_FRAME_SIZE
	.align		4
.L_1:
        /*000c*/ 	.byte	0x04, 0x11
        /*000e*/ 	.short	(.L_3 - .L_2)
	.align		4
.L_2:
        /*0010*/ 	.word	index@($__internal_2_$__cuda_sm20_sqrt_rn_f32_slowpath)
        /*0014*/ 	.word	0x00000000


	//----- nvinfo : EIATTR_FRAME_SIZE
	.align		4
.L_3:
        /*0018*/ 	.byte	0x04, 0x11
        /*001a*/ 	.short	(.L_5 - .L_4)
	.align		4
.L_4:
        /*001c*/ 	.word	index@(_Z28p_create_and_update_clustersiiiPKfS0_PfS1_)
        /*0020*/ 	.word	0x00000000


	//----- nvinfo : EIATTR_REGCOUNT
	.align		4
.L_5:
        /*0024*/ 	.byte	0x04, 0x2f
        /*0026*/ 	.short	(.L_7 - .L_6)
	.align		4
.L_6:
        /*0028*/ 	.word	index@(_Z28p_update_centroids_positionsiiiPKfPf)
        /*002c*/ 	.word	0x0000001e


	//----- nvinfo : EIATTR_FRAME_SIZE
	.align		4
.L_7:
        /*0030*/ 	.byte	0x04, 0x11
        /*0032*/ 	.short	(.L_9 - .L_8)
	.align		4
.L_8:
        /*0034*/ 	.word	index@($__internal_1_$__cuda_sm3x_div_rn_noftz_f32_slowpath)
        /*0038*/ 	.word	0x00000000


	//----- nvinfo : EIATTR_FRAME_SIZE
	.align		4
.L_9:
        /*003c*/ 	.byte	0x04, 0x11
        /*003e*/ 	.short	(.L_11 - .L_10)
	.align		4
.L_10:
        /*0040*/ 	.word	index@(_Z28p_update_centroids_positionsiiiPKfPf)
        /*0044*/ 	.word	0x00000000


	//----- nvinfo : EIATTR_REGCOUNT
	.align		4
.L_11:
        /*0048*/ 	.byte	0x04, 0x2f
        /*004a*/ 	.short	(.L_13 - .L_12)
	.align		4
.L_12:
        /*004c*/ 	.word	index@(_Z32p_evaluate_centroids_convergenceiifPKfS0_Pb)
        /*0050*/ 	.word	0x00000015


	//----- nvinfo : EIATTR_FRAME_SIZE
	.align		4
.L_13:
        /*0054*/ 	.byte	0x04, 0x11
        /*0056*/ 	.short	(.L_15 - .L_14)
	.align		4
.L_14:
        /*0058*/ 	.word	index@($__internal_0_$__cuda_sm3x_div_rn_noftz_f32_slowpath)
        /*005c*/ 	.word	0x00000000


	//----- nvinfo : EIATTR_FRAME_SIZE
	.align		4
.L_15:
        /*0060*/ 	.byte	0x04, 0x11
        /*0062*/ 	.short	(.L_17 - .L_16)
	.align		4
.L_16:
        /*0064*/ 	.word	index@(_Z32p_evaluate_centroids_convergenceiifPKfS0_Pb)
        /*0068*/ 	.word	0x00000000


	//----- nvinfo : EIATTR_MIN_STACK_SIZE
	.align		4
.L_17:
        /*006c*/ 	.byte	0x04, 0x12
        /*006e*/ 	.short	(.L_19 - .L_18)
	.align		4
.L_18:
        /*0070*/ 	.word	index@(_Z32p_evaluate_centroids_convergenceiifPKfS0_Pb)
        /*0074*/ 	.word	0x00000000


	//----- nvinfo : EIATTR_MIN_STACK_SIZE
	.align		4
.L_19:
        /*0078*/ 	.byte	0x04, 0x12
        /*007a*/ 	.short	(.L_21 - .L_20)
	.align		4
.L_20:
        /*007c*/ 	.word	index@(_Z28p_update_centroids_positionsiiiPKfPf)
        /*0080*/ 	.word	0x00000000


	//----- nvinfo : EIATTR_MIN_STACK_SIZE
	.align		4
.L_21:
        /*0084*/ 	.byte	0x04, 0x12
        /*0086*/ 	.short	(.L_23 - .L_22)
	.align		4
.L_22:
        /*0088*/ 	.word	index@(_Z28p_create_and_update_clustersiiiPKfS0_PfS1_)
        /*008c*/ 	.word	0x00000000
.L_23:


//--------------------- .nv.compat                --------------------------
	.section	.nv.compat,"",@"SHT_CUDA_COMPAT_INFO"
	.align	4
        /*0000*/ 	.byte	0x02, 0x09, 0x00, 0x00, 0x02, 0x02, 0x01, 0x00, 0x02, 0x05, 0x05, 0x00, 0x03, 0x07, 0x01, 0x01
        /*0010*/ 	.byte	0x02, 0x03, 0x00, 0x00, 0x02, 0x06, 0x01, 0x00, 0x04, 0x0b, 0x08, 0x00, 0x01, 0x00, 0x00, 0x00
        /*0020*/ 	.byte	0x00, 0x00, 0x00, 0x00


//--------------------- .nv.info._Z32p_evaluate_centroids_convergenceiifPKfS0_Pb --------------------------
	.section	.nv.info._Z32p_evaluate_centroids_convergenceiifPKfS0_Pb,"",@"SHT_CUDA_INFO"
	.sectionflags	@""
	.align	4


	//----- nvinfo : EIATTR_CUDA_API_VERSION
	.align		4
        /*0000*/ 	.byte	0x04, 0x37
        /*0002*/ 	.short	(.L_25 - .L_24)
.L_24:
        /*0004*/ 	.word	0x00000082


	//----- nvinfo : EIATTR_KPARAM_INFO
	.align		4
.L_25:
        /*0008*/ 	.byte	0x04, 0x17
        /*000a*/ 	.short	(.L_27 - .L_26)
.L_26:
        /*000c*/ 	.word	0x00000000
        /*0010*/ 	.short	0x0005
        /*0012*/ 	.short	0x0020
        /*0014*/ 	.byte	0x00, 0xf5, 0x21, 0x00


	//----- nvinfo : EIATTR_KPARAM_INFO
	.align		4
.L_27:
        /*0018*/ 	.byte	0x04, 0x17
        /*001a*/ 	.short	(.L_29 - .L_28)
.L_28:
        /*001c*/ 	.word	0x00000000
        /*0020*/ 	.short	0x0004
        /*0022*/ 	.short	0x0018
        /*0024*/ 	.byte	0x00, 0xf5, 0x21, 0x00


	//----- nvinfo : EIATTR_KPARAM_INFO
	.align		4
.L_29:
        /*0028*/ 	.byte	0x04, 0x17
        /*002a*/ 	.short	(.L_31 - .L_30)
.L_30:
        /*002c*/ 	.word	0x00000000
        /*0030*/ 	.short	0x0003
        /*0032*/ 	.short	0x0010
        /*0034*/ 	.byte	0x00, 0xf5, 0x21, 0x00


	//----- nvinfo : EIATTR_KPARAM_INFO
	.align		4
.L_31:
        /*0038*/ 	.byte	0x04, 0x17
        /*003a*/ 	.short	(.L_33 - .L_32)
.L_32:
        /*003c*/ 	.word	0x00000000
        /*0040*/ 	.short	0x0002
        /*0042*/ 	.short	0x0008
        /*0044*/ 	.byte	0x00, 0xf0, 0x11, 0x00


	//----- nvinfo : EIATTR_KPARAM_INFO
	.align		4
.L_33:
        /*0048*/ 	.byte	0x04, 0x17
        /*004a*/ 	.short	(.L_35 - .L_34)
.L_34:
        /*004c*/ 	.word	0x00000000
        /*0050*/ 	.short	0x0001
        /*0052*/ 	.short	0x0004
        /*0054*/ 	.byte	0x00, 0xf0, 0x11, 0x00


	//----- nvinfo : EIATTR_KPARAM_INFO
	.align		4
.L_35:
        /*0058*/ 	.byte	0x04, 0x17
        /*005a*/ 	.short	(.L_37 - .L_36)
.L_36:
        /*005c*/ 	.word	0x00000000
        /*0060*/ 	.short	0x0000
        /*0062*/ 	.short	0x0000
        /*0064*/ 	.byte	0x00, 0xf0, 0x11, 0x00


	//----- nvinfo : EIATTR_SPARSE_MMA_MASK
	.align		4
.L_37:
        /*0068*/ 	.byte	0x03, 0x50
        /*006a*/ 	.short	0x0000


	//----- nvinfo : EIATTR_MAXREG_COUNT
	.align		4
        /*006c*/ 	.byte	0x03, 0x1b
        /*006e*/ 	.short	0x00ff


	//----- nvinfo : EIATTR_MERCURY_ISA_VERSION
	.align		4
        /*0070*/ 	.byte	0x03, 0x5f
        /*0072*/ 	.short	0x0101


	//----- nvinfo : EIATTR_VRC_CTA_INIT_COUNT
	.align		4
        /*0074*/ 	.byte	0x02, 0x4a
	.zero		1
	.zero		1


	//----- nvinfo : EIATTR_EXIT_INSTR_OFFSETS
	.align		4
        /*0078*/ 	.byte	0x04, 0x1c
        /*007a*/ 	.short	(.L_39 - .L_38)


	//   ....[0]....
.L_38:
        /*007c*/ 	.word	0x00000070


	//   ....[1]....
        /*0080*/ 	.word	0x00001460


	//   ....[2]....
        /*0084*/ 	.word	0x000014b0


	//----- nvinfo : EIATTR_CRS_STACK_SIZE
	.align		4
.L_39:
        /*0088*/ 	.byte	0x04, 0x1e
        /*008a*/ 	.short	(.L_41 - .L_40)
.L_40:
        /*008c*/ 	.word	0x00000000


	//----- nvinfo : EIATTR_CBANK_PARAM_SIZE
	.align		4
.L_41:
        /*0090*/ 	.byte	0x03, 0x19
        /*0092*/ 	.short	0x0028


	//----- nvinfo : EIATTR_PARAM_CBANK
	.align		4
        /*0094*/ 	.byte	0x04, 0x0a
        /*0096*/ 	.short	(.L_43 - .L_42)
	.align		4
.L_42:
        /*0098*/ 	.word	index@(.nv.constant0._Z32p_evaluate_centroids_convergenceiifPKfS0_Pb)
        /*009c*/ 	.short	0x0380
        /*009e*/ 	.short	0x0028


	//----- nvinfo : EIATTR_SW_WAR
	.align		4
.L_43:
        /*00a0*/ 	.byte	0x04, 0x36
        /*00a2*/ 	.short	(.L_45 - .L_44)
.L_44:
        /*00a4*/ 	.word	0x00000008
.L_45:


//--------------------- .nv.info._Z28p_update_centroids_positionsiiiPKfPf --------------------------
	.section	.nv.info._Z28p_update_centroids_positionsiiiPKfPf,"",@"SHT_CUDA_INFO"
	.sectionflags	@""
	.align	4


	//----- nvinfo : EIATTR_CUDA_API_VERSION
	.align		4
        /*0000*/ 	.byte	0x04, 0x37
        /*0002*/ 	.short	(.L_47 - .L_46)
.L_46:
        /*0004*/ 	.word	0x00000082


	//----- nvinfo : EIATTR_KPARAM_INFO
	.align		4
.L_47:
        /*0008*/ 	.byte	0x04, 0x17
        /*000a*/ 	.short	(.L_49 - .L_48)
.L_48:
        /*000c*/ 	.word	0x00000000
        /*0010*/ 	.short	0x0004
        /*0012*/ 	.short	0x0018
        /*0014*/ 	.byte	0x00, 0xf5, 0x21, 0x00


	//----- nvinfo : EIATTR_KPARAM_INFO
	.align		4
.L_49:
        /*0018*/ 	.byte	0x04, 0x17
        /*001a*/ 	.short	(.L_51 - .L_50)
.L_50:
        /*001c*/ 	.word	0x00000000
        /*0020*/ 	.short	0x0003
        /*0022*/ 	.short	0x0010
        /*0024*/ 	.byte	0x00, 0xf5, 0x21, 0x00


	//----- nvinfo : EIATTR_KPARAM_INFO
	.align		4
.L_51:
        /*0028*/ 	.byte	0x04, 0x17
        /*002a*/ 	.short	(.L_53 - .L_52)
.L_52:
        /*002c*/ 	.word	0x00000000
        /*0030*/ 	.short	0x0002
        /*0032*/ 	.short	0x0008
        /*0034*/ 	.byte	0x00, 0xf0, 0x11, 0x00


	//----- nvinfo : EIATTR_KPARAM_INFO
	.align		4
.L_53:
        /*0038*/ 	.byte	0x04, 0x17
        /*003a*/ 	.short	(.L_55 - .L_54)
.L_54:
        /*003c*/ 	.word	0x00000000
        /*0040*/ 	.short	0x0001
        /*0042*/ 	.short	0x0004
        /*0044*/ 	.byte	0x00, 0xf0, 0x11, 0x00


	//----- nvinfo : EIATTR_KPARAM_INFO
	.align		4
.L_55:
        /*0048*/ 	.byte	0x04, 0x17
        /*004a*/ 	.short	(.L_57 - .L_56)
.L_56:
        /*004c*/ 	.word	0x00000000
        /*0050*/ 	.short	0x0000
        /*0052*/ 	.short	0x0000
        /*0054*/ 	.byte	0x00, 0xf0, 0x11, 0x00


	//----- nvinfo : EIATTR_SPARSE_MMA_MASK
	.align		4
.L_57:
        /*0058*/ 	.byte	0x03, 0x50
        /*005a*/ 	.short	0x0000


	//----- nvinfo : EIATTR_MAXREG_COUNT
	.align		4
        /*005c*/ 	.byte	0x03, 0x1b
        /*005e*/ 	.short	0x00ff


	//----- nvinfo : EIATTR_MERCURY_ISA_VERSION
	.align		4
        /*0060*/ 	.byte	0x03, 0x5f
        /*0062*/ 	.short	0x0101


	//----- nvinfo : EIATTR_VRC_CTA_INIT_COUNT
	.align		4
        /*0064*/ 	.byte	0x02, 0x4a
	.zero		1
	.zero		1


	//----- nvinfo : EIATTR_EXIT_INSTR_OFFSETS
	.align		4
        /*0068*/ 	.byte	0x04, 0x1c
        /*006a*/ 	.short	(.L_59 - .L_58)


	//   ....[0]....
.L_58:
        /*006c*/ 	.word	0x00000090


	//   ....[1]....
        /*0070*/ 	.word	0x00000d00


	//   ....[2]....
        /*0074*/ 	.word	0x00000f50


	//   ....[3]....
        /*0078*/ 	.word	0x00001020


	//   ....[4]....
        /*007c*/ 	.word	0x000010b0


	//   ....[5]....
        /*0080*/ 	.word	0x00001110


	//----- nvinfo : EIATTR_CRS_STACK_SIZE
	.align		4
.L_59:
        /*0084*/ 	.byte	0x04, 0x1e
        /*0086*/ 	.short	(.L_61 - .L_60)
.L_60:
        /*0088*/ 	.word	0x00000000


	//----- nvinfo : EIATTR_CBANK_PARAM_SIZE
	.align		4
.L_61:
        /*008c*/ 	.byte	0x03, 0x19
        /*008e*/ 	.short	0x0020


	//----- nvinfo : EIATTR_PARAM_CBANK
	.align		4
        /*0090*/ 	.byte	0x04, 0x0a
        /*0092*/ 	.short	(.L_63 - .L_62)
	.align		4
.L_62:
        /*0094*/ 	.word	index@(.nv.constant0._Z28p_update_centroids_positionsiiiPKfPf)
        /*0098*/ 	.short	0x0380
        /*009a*/ 	.short	0x0020


	//----- nvinfo : EIATTR_SW_WAR
	.align		4
.L_63:
        /*009c*/ 	.byte	0x04, 0x36
        /*009e*/ 	.short	(.L_65 - .L_64)
.L_64:
        /*00a0*/ 	.word	0x00000008
.L_65:


//--------------------- .nv.info._Z28p_create_and_update_clustersiiiPKfS0_PfS1_ --------------------------
	.section	.nv.info._Z28p_create_and_update_clustersiiiPKfS0_PfS1_,"",@"SHT_CUDA_INFO"
	.sectionflags	@""
	.align	4


	//----- nvinfo : EIATTR_CUDA_API_VERSION
	.align		4
        /*0000*/ 	.byte	0x04, 0x37
        /*0002*/ 	.short	(.L_67 - .L_66)
.L_66:
        /*0004*/ 	.word	0x00000082


	//----- nvinfo : EIATTR_KPARAM_INFO
	.align		4
.L_67:
        /*0008*/ 	.byte	0x04, 0x17
        /*000a*/ 	.short	(.L_69 - .L_68)
.L_68:
        /*000c*/ 	.word	0x00000000
        /*0010*/ 	.short	0x0006
        /*0012*/ 	.short	0x0028
        /*0014*/ 	.byte	0x00, 0xf5, 0x21, 0x00


	//----- nvinfo : EIATTR_KPARAM_INFO
	.align		4
.L_69:
        /*0018*/ 	.byte	0x04, 0x17
        /*001a*/ 	.short	(.L_71 - .L_70)
.L_70:
        /*001c*/ 	.word	0x00000000
        /*0020*/ 	.short	0x0005
        /*0022*/ 	.short	0x0020
        /*0024*/ 	.byte	0x00, 0xf5, 0x21, 0x00


	//----- nvinfo : EIATTR_KPARAM_INFO
	.align		4
.L_71:
        /*0028*/ 	.byte	0x04, 0x17
        /*002a*/ 	.short	(.L_73 - .L_72)
.L_72:
        /*002c*/ 	.word	0x00000000
        /*0030*/ 	.short	0x0004
        /*0032*/ 	.short	0x0018
        /*0034*/ 	.byte	0x00, 0xf5, 0x21, 0x00


	//----- nvinfo : EIATTR_KPARAM_INFO
	.align		4
.L_73:
        /*0038*/ 	.byte	0x04, 0x17
        /*003a*/ 	.short	(.L_75 - .L_74)
.L_74:
        /*003c*/ 	.word	0x00000000
        /*0040*/ 	.short	0x0003
        /*0042*/ 	.short	0x0010
        /*0044*/ 	.byte	0x00, 0xf5, 0x21, 0x00


	//----- nvinfo : EIATTR_KPARAM_INFO
	.align		4
.L_75:
        /*0048*/ 	.byte	0x04, 0x17
        /*004a*/ 	.short	(.L_77 - .L_76)
.L_76:
        /*004c*/ 	.word	0x00000000
        /*0050*/ 	.short	0x0002
        /*0052*/ 	.short	0x0008
        /*0054*/ 	.byte	0x00, 0xf0, 0x11, 0x00


	//----- nvinfo : EIATTR_KPARAM_INFO
	.align		4
.L_77:
        /*0058*/ 	.byte	0x04, 0x17
        /*005a*/ 	.short	(.L_79 - .L_78)
.L_78:
        /*005c*/ 	.word	0x00000000
        /*0060*/ 	.short	0x0001
        /*0062*/ 	.short	0x0004
        /*0064*/ 	.byte	0x00, 0xf0, 0x11, 0x00


	//----- nvinfo : EIATTR_KPARAM_INFO
	.align		4
.L_79:
        /*0068*/ 	.byte	0x04, 0x17
        /*006a*/ 	.short	(.L_81 - .L_80)
.L_80:
        /*006c*/ 	.word	0x00000000
        /*0070*/ 	.short	0x0000
        /*0072*/ 	.short	0x0000
        /*0074*/ 	.byte	0x00, 0xf0, 0x11, 0x00


	//----- nvinfo : EIATTR_SPARSE_MMA_MASK
	.align		4
.L_81:
        /*0078*/ 	.byte	0x03, 0x50
        /*007a*/ 	.short	0x0000


	//----- nvinfo : EIATTR_MAXREG_COUNT
	.align		4
        /*007c*/ 	.byte	0x03, 0x1b
        /*007e*/ 	.short	0x00ff


	//----- nvinfo : EIATTR_MERCURY_ISA_VERSION
	.align		4
        /*0080*/ 	.byte	0x03, 0x5f
        /*0082*/ 	.short	0x0101


	//----- nvinfo : EIATTR_VRC_CTA_INIT_COUNT
	.align		4
        /*0084*/ 	.byte	0x02, 0x4a
	.zero		1
	.zero		1


	//----- nvinfo : EIATTR_EXIT_INSTR_OFFSETS
	.align		4
        /*0088*/ 	.byte	0x04, 0x1c
        /*008a*/ 	.short	(.L_83 - .L_82)


	//   ....[0]....
.L_82:
        /*008c*/ 	.word	0x00000070


	//   ....[1]....
        /*0090*/ 	.word	0x00001600


	//   ....[2]....
        /*0094*/ 	.word	0x000019e0


	//   ....[3]....
        /*0098*/ 	.word	0x00001bc0


	//   ....[4]....
        /*009c*/ 	.word	0x00001d00


	//   ....[5]....
        /*00a0*/ 	.word	0x00001e00


	//----- nvinfo : EIATTR_CRS_STACK_SIZE
	.align		4
.L_83:
        /*00a4*/ 	.byte	0x04, 0x1e
        /*00a6*/ 	.short	(.L_85 - .L_84)
.L_84:
        /*00a8*/ 	.word	0x00000000


	//----- nvinfo : EIATTR_CBANK_PARAM_SIZE
	.align		4
.L_85:
        /*00ac*/ 	.byte	0x03, 0x19
        /*00ae*/ 	.short	0x0030


	//----- nvinfo : EIATTR_PARAM_CBANK
	.align		4
        /*00b0*/ 	.byte	0x04, 0x0a
        /*00b2*/ 	.short	(.L_87 - .L_86)
	.align		4
.L_86:
        /*00b4*/ 	.word	index@(.nv.constant0._Z28p_create_and_update_clustersiiiPKfS0_PfS1_)
        /*00b8*/ 	.short	0x0380
        /*00ba*/ 	.short	0x0030


	//----- nvinfo : EIATTR_SW_WAR
	.align		4
.L_87:
        /*00bc*/ 	.byte	0x04, 0x36
        /*00be*/ 	.short	(.L_89 - .L_88)
.L_88:
        /*00c0*/ 	.word	0x00000008
.L_89:


//--------------------- .nv.callgraph             --------------------------
	.section	.nv.callgraph,"",@"SHT_CUDA_CALLGRAPH"
	.align	4
	.sectionentsize	8
	.align		4
        /*0000*/ 	.word	0x00000000
	.align		4
        /*0004*/ 	.word	0xffffffff
	.align		4
        /*0008*/ 	.word	0x00000000
	.align		4
        /*000c*/ 	.word	0xfffffffe
	.align		4
        /*0010*/ 	.word	0x00000000
	.align		4
        /*0014*/ 	.word	0xfffffffd
	.align		4
        /*0018*/ 	.word	0x00000000
	.align		4
        /*001c*/ 	.word	0xfffffffc


//--------------------- .text._Z32p_evaluate_centroids_convergenceiifPKfS0_Pb --------------------------
	.section	.text._Z32p_evaluate_centroids_convergenceiifPKfS0_Pb,"ax",@progbits
	.align	128
        .global         _Z32p_evaluate_centroids_convergenceiifPKfS0_Pb
        .type           _Z32p_evaluate_centroids_convergenceiifPKfS0_Pb,@function
        .size           _Z32p_evaluate_centroids_convergenceiifPKfS0_Pb,(.L_x_95 - _Z32p_evaluate_centroids_convergenceiifPKfS0_Pb)
        .other          _Z32p_evaluate_centroids_convergenceiifPKfS0_Pb,@"STO_CUDA_ENTRY STV_DEFAULT"
_Z32p_evaluate_centroids_convergenceiifPKfS0_Pb:
.text._Z32p_evaluate_centroids_convergenceiifPKfS0_Pb:
[----:B------:R-:W-:Y:S01]  /*0000*/  LDC R1, c[0x0][0x37c] ;  /* 0x0000df00ff017b82 */ /* 0x000fe20000000800 */
[----:B------:R-:W0:Y:S01]  /*0010*/  S2R R4, SR_CTAID.X ;  /* 0x0000000000047919 */ /* 0x000e220000002500 */
[----:B------:R-:W0:Y:S01]  /*0020*/  LDCU UR4, c[0x0][0x360] ;  /* 0x00006c00ff0477ac */ /* 0x000e220008000800 */
[----:B------:R-:W0:Y:S01]  /*0030*/  S2R R3, SR_TID.X ;  /* 0x0000000000037919 */ /* 0x000e220000002100 */
[----:B------:R-:W1:Y:S01]  /*0040*/  LDCU UR5, c[0x0][0x380] ;  /* 0x00007000ff0577ac */ /* 0x000e620008000800 */
[----:B0-----:R-:W-:-:S05]  /*0050*/  IMAD R4, R4, UR4, R3 ;  /* 0x0000000404047c24 */ /* 0x001fca000f8e0203 */
[----:B-1----:R-:W-:-:S13]  /*0060*/  ISETP.GE.AND P0, PT, R4, UR5, PT ;  /* 0x0000000504007c0c */ /* 0x002fda000bf06270 */
[----:B------:R-:W-:Y:S05]  /*0070*/  @P0 EXIT ;  /* 0x000000000000094d */ /* 0x000fea0003800000 */
[----:B------:R-:W0:Y:S01]  /*0080*/  LDCU UR5, c[0x0][0x384] ;  /* 0x00007080ff0577ac */ /* 0x000e220008000800 */
[----:B------:R-:W-:Y:S01]  /*0090*/  HFMA2 R8, -RZ, RZ, 0, 0 ;  /* 0x00000000ff087431 */ /* 0x000fe200000001ff */
[----:B------:R-:W1:Y:S01]  /*00a0*/  LDCU.64 UR14, c[0x0][0x358] ;  /* 0x00006b00ff0e77ac */ /* 0x000e620008000a00 */
[----:B0-----:R-:W-:-:S09]  /*00b0*/  UISETP.GE.AND UP0, UPT, UR5, 0x1, UPT ;  /* 0x000000010500788c */ /* 0x001fd2000bf06270 */
[----:B-1----:R-:W-:Y:S05]  /*00c0*/  BRA.U !UP0, `(.L_x_0) ;  /* 0x0000001108dc7547 */ /* 0x002fea000b800000 */
[----:B------:R-:W-:Y:S02]  /*00d0*/  UISETP.GE.U32.AND UP0, UPT, UR5, 0x8, UPT ;  /* 0x000000080500788c */ /* 0x000fe4000bf06070 */
[----:B------:R-:W-:Y:S01]  /*00e0*/  IMAD R2, R4, UR5, RZ ;  /* 0x0000000504027c24 */ /* 0x000fe2000f8e02ff */
[----:B------:R-:W-:Y:S01]  /*00f0*/  MOV R8, RZ ;  /* 0x000000ff00087202 */ /* 0x000fe20000000f00 */
[----:B------:R-:W-:Y:S01]  /*0100*/  ULOP3.LUT UR12, UR5, 0x7, URZ, 0xc0, !UPT ;  /* 0x00000007050c7892 */ /* 0x000fe2000f8ec0ff */
[----:B------:R-:W-:-:S04]  /*0110*/  UMOV UR4, URZ ;  /* 0x000000ff00047c82 */ /* 0x000fc80008000000 */
[----:B------:R-:W-:Y:S07]  /*0120*/  BRA.U !UP0, `(.L_x_1) ;  /* 0x00000009086c7547 */ /* 0x000fee000b800000 */
[----:B------:R-:W0:Y:S01]  /*0130*/  LDCU.128 UR8, c[0x0][0x390] ;  /* 0x00007200ff0877ac */ /* 0x000e220008000c00 */
[----:B------:R-:W-:Y:S02]  /*0140*/  MOV R8, RZ ;  /* 0x000000ff00087202 */ /* 0x000fe40000000f00 */
[----:B------:R-:W-:Y:S01]  /*0150*/  MOV R16, R2 ;  /* 0x0000000200107202 */ /* 0x000fe20000000f00 */
[----:B------:R-:W-:Y:S02]  /*0160*/  ULOP3.LUT UR4, UR5, 0x7ffffff8, URZ, 0xc0, !UPT ;  /* 0x7ffffff805047892 */ /* 0x000fe4000f8ec0ff */
[----:B0-----:R-:W-:Y:S02]  /*0170*/  UIADD3 UR7, UP0, UPT, UR10, 0x10, URZ ;  /* 0x000000100a077890 */ /* 0x001fe4000ff1e0ff */
[----:B------:R-:W-:Y:S02]  /*0180*/  UIADD3 UR5, UP1, UPT, UR8, 0x10, URZ ;  /* 0x0000001008057890 */ /* 0x000fe4000ff3e0ff */
[----:B------:R-:W-:-:S02]  /*0190*/  UIADD3 UR10, UPT, UPT, -UR4, URZ, URZ ;  /* 0x000000ff040a7290 */ /* 0x000fc4000fffe1ff */
[----:B------:R-:W-:Y:S02]  /*01a0*/  UIADD3.X UR8, UPT, UPT, URZ, UR11, URZ, UP0, !UPT ;  /* 0x0000000bff087290 */ /* 0x000fe400087fe4ff */
[----:B------:R-:W-:-:S12]  /*01b0*/  UIADD3.X UR6, UPT, UPT, URZ, UR9, URZ, UP1, !UPT ;  /* 0x00000009ff067290 */ /* 0x000fd80008ffe4ff */
.L_x_18:
[----:B------:R-:W-:Y:S02]  /*01c0*/  MOV R14, UR7 ;  /* 0x00000007000e7c02 */ /* 0x000fe40008000f00 */
[----:B------:R-:W-:-:S03]  /*01d0*/  MOV R15, UR8 ;  /* 0x00000008000f7c02 */ /* 0x000fc60008000f00 */
[C---:B------:R-:W-:Y:S01]  /*01e0*/  IMAD.WIDE R14, R16.reuse, 0x4, R14 ;  /* 0x00000004100e7825 */ /* 0x040fe200078e020e */
[----:B------:R-:W-:Y:S02]  /*01f0*/  MOV R10, UR5 ;  /* 0x00000005000a7c02 */ /* 0x000fe40008000f00 */
[----:B------:R-:W-:Y:S02]  /*0200*/  MOV R11, UR6 ;  /* 0x00000006000b7c02 */ /* 0x000fe40008000f00 */
[----:B------:R-:W2:Y:S01]  /*0210*/  LDG.E R12, desc[UR14][R14.64+-0x10] ;  /* 0xfffff00e0e0c7981 */ /* 0x000ea2000c1e1900 */
[----:B------:R-:W-:-:S05]  /*0220*/  IMAD.WIDE R10, R16, 0x4, R10 ;  /* 0x00000004100a7825 */ /* 0x000fca00078e020a */
[----:B------:R-:W3:Y:S01]  /*0230*/  LDG.E R3, desc[UR14][R10.64+-0x10] ;  /* 0xfffff00e0a037981 */ /* 0x000ee2000c1e1900 */
[----:B------:R-:W-:Y:S01]  /*0240*/  UIADD3 UR10, UPT, UPT, UR10, 0x8, URZ ;  /* 0x000000080a0a7890 */ /* 0x000fe2000fffe0ff */
[----:B------:R-:W-:Y:S03]  /*0250*/  BSSY.RECONVERGENT B2, `(.L_x_2) ;  /* 0x000000e000027945 */ /* 0x000fe60003800200 */
[----:B------:R-:W-:Y:S01]  /*0260*/  UISETP.NE.AND UP0, UPT, UR10, URZ, UPT ;  /* 0x000000ff0a00728c */ /* 0x000fe2000bf05270 */
[----:B--2---:R-:W0:Y:S01]  /*0270*/  MUFU.RCP R0, R12 ;  /* 0x0000000c00007308 */ /* 0x004e220000001000 */
[----:B---3--:R-:W-:-:S07]  /*0280*/  FADD R3, R12, -R3 ;  /* 0x800000030c037221 */ /* 0x008fce0000000000 */
[----:B------:R-:W1:Y:S01]  /*0290*/  FCHK P0, R3, R12 ;  /* 0x0000000c03007302 */ /* 0x000e620000000000 */
[----:B0-----:R-:W-:-:S04]  /*02a0*/  FFMA R5, -R12, R0, 1 ;  /* 0x3f8000000c057423 */ /* 0x001fc80000000100 */
[----:B------:R-:W-:-:S04]  /*02b0*/  FFMA R0, R0, R5, R0 ;  /* 0x0000000500007223 */ /* 0x000fc80000000000 */
[----:B------:R-:W-:-:S04]  /*02c0*/  FFMA R5, R3, R0, RZ ;  /* 0x0000000003057223 */ /* 0x000fc800000000ff */
[----:B------:R-:W-:-:S04]  /*02d0*/  FFMA R6, -R12, R5, R3 ;  /* 0x000000050c067223 */ /* 0x000fc80000000103 */
[----:B------:R-:W-:Y:S01]  /*02e0*/  FFMA R0, R0, R6, R5 ;  /* 0x0000000600007223 */ /* 0x000fe20000000005 */
[----:B-1----:R-:W-:Y:S06]  /*02f0*/  @!P0 BRA `(.L_x_3) ;  /* 0x00000000000c8947 */ /* 0x002fec0003800000 */
[----:B------:R-:W-:Y:S02]  /*0300*/  MOV R0, R12 ;  /* 0x0000000c00007202 */ /* 0x000fe40000000f00 */
[----:B------:R-:W-:-:S07]  /*0310*/  MOV R6, 0x330 ;  /* 0x0000033000067802 */ /* 0x000fce0000000f00 */
[----:B------:R-:W-:Y:S05]  /*0320*/  CALL.REL.NOINC `($__internal_0_$__cuda_sm3x_div_rn_noftz_f32_slowpath) ;  /* 0x0000001000647944 */ /* 0x000fea0003c00000 */
.L_x_3:
[----:B------:R-:W-:Y:S05]  /*0330*/  BSYNC.RECONVERGENT B2 ;  /* 0x0000000000027941 */ /* 0x000fea0003800200 */
.L_x_2:
[----:B------:R-:W2:Y:S04]  /*0340*/  LDG.E R12, desc[UR14][R14.64+-0xc] ;  /* 0xfffff40e0e0c7981 */ /* 0x000ea8000c1e1900 */
[----:B------:R-:W3:Y:S01]  /*0350*/  LDG.E R3, desc[UR14][R10.64+-0xc] ;  /* 0xfffff40e0a037981 */ /* 0x000ee2000c1e1900 */
[----:B------:R-:W-:Y:S01]  /*0360*/  BSSY.RECONVERGENT B2, `(.L_x_4) ;  /* 0x000000e000027945 */ /* 0x000fe20003800200 */
[----:B------:R-:W-:Y:S01]  /*0370*/  FFMA R8, R0, 100, R8 ;  /* 0x42c8000000087823 */ /* 0x000fe20000000008 */
        /* <DEDUP_REMOVED lines=12> */
.L_x_5:
[----:B------:R-:W-:Y:S05]  /*0440*/  BSYNC.RECONVERGENT B2 ;  /* 0x0000000000027941 */ /* 0x000fea0003800200 */
.L_x_4:
        /* <DEDUP_REMOVED lines=16> */
.L_x_7:
[----:B------:R-:W-:Y:S05]  /*0550*/  BSYNC.RECONVERGENT B2 ;  /* 0x0000000000027941 */ /* 0x000fea0003800200 */
.L_x_6:
        /* <DEDUP_REMOVED lines=16> */
.L_x_9:
[----:B------:R-:W-:Y:S05]  /*0660*/  BSYNC.RECONVERGENT B2 ;  /* 0x0000000000027941 */ /* 0x000fea0003800200 */
.L_x_8:
        /* <DEDUP_REMOVED lines=16> */
.L_x_11:
[----:B------:R-:W-:Y:S05]  /*0770*/  BSYNC.RECONVERGENT B2 ;  /* 0x0000000000027941 */ /* 0x000fea0003800200 */
.L_x_10:
        /* <DEDUP_REMOVED lines=16> */
.L_x_13:
[----:B------:R-:W-:Y:S05]  /*0880*/  BSYNC.RECONVERGENT B2 ;  /* 0x0000000000027941 */ /* 0x000fea0003800200 */
.L_x_12:
        /* <DEDUP_REMOVED lines=16> */
.L_x_15:
[----:B------:R-:W-:Y:S05]  /*0990*/  BSYNC.RECONVERGENT B2 ;  /* 0x0000000000027941 */ /* 0x000fea0003800200 */
.L_x_14:
        /* <DEDUP_REMOVED lines=16> */
.L_x_17:
[----:B------:R-:W-:Y:S05]  /*0aa0*/  BSYNC.RECONVERGENT B2 ;  /* 0x0000000000027941 */ /* 0x000fea0003800200 */
.L_x_16:
[----:B------:R-:W-:Y:S01]  /*0ab0*/  FFMA R8, R0, 100, R8 ;  /* 0x42c8000000087823 */ /* 0x000fe20000000008 */
[----:B------:R-:W-:Y:S01]  /*0ac0*/  IADD3 R16, PT, PT, R16, 0x8, RZ ;  /* 0x0000000810107810 */ /* 0x000fe20007ffe0ff */
[----:B------:R-:W-:Y:S06]  /*0ad0*/  BRA.U UP0, `(.L_x_18) ;  /* 0xfffffff500b87547 */ /* 0x000fec000b83ffff */
.L_x_1:
[----:B------:R-:W-:-:S09]  /*0ae0*/  UISETP.NE.AND UP0, UPT, UR12, URZ, UPT ;  /* 0x000000ff0c00728c */ /* 0x000fd2000bf05270 */
[----:B------:R-:W-:Y:S05]  /*0af0*/  BRA.U !UP0, `(.L_x_0) ;  /* 0x0000000908507547 */ /* 0x000fea000b800000 */
[----:B------:R-:W0:Y:S01]  /*0b00*/  LDCU UR5, c[0x0][0x384] ;  /* 0x00007080ff0577ac */ /* 0x000e220008000800 */
[----:B------:R-:W-:Y:S02]  /*0b10*/  UISETP.GE.U32.AND UP0, UPT, UR12, 0x4, UPT ;  /* 0x000000040c00788c */ /* 0x000fe4000bf06070 */
[----:B0-----:R-:W-:-:S07]  /*0b20*/  ULOP3.LUT UR5, UR5, 0x3, URZ, 0xc0, !UPT ;  /* 0x0000000305057892 */ /* 0x001fce000f8ec0ff */
[----:B------:R-:W-:Y:S05]  /*0b30*/  BRA.U !UP0, `(.L_x_19) ;  /* 0x0000000508287547 */ /* 0x000fea000b800000 */
[----:B------:R-:W0:Y:S01]  /*0b40*/  LDC.64 R14, c[0x0][0x398] ;  /* 0x0000e600ff0e7b82 */ /* 0x000e220000000a00 */
[----:B------:R-:W-:-:S07]  /*0b50*/  IADD3 R3, PT, PT, R2, UR4, RZ ;  /* 0x0000000402037c10 */ /* 0x000fce000fffe0ff */
[----:B------:R-:W1:Y:S01]  /*0b60*/  LDC.64 R10, c[0x0][0x390] ;  /* 0x0000e400ff0a7b82 */ /* 0x000e620000000a00 */
[----:B0-----:R-:W-:-:S05]  /*0b70*/  IMAD.WIDE R14, R3, 0x4, R14 ;  /* 0x00000004030e7825 */ /* 0x001fca00078e020e */
[----:B------:R-:W2:Y:S01]  /*0b80*/  LDG.E R12, desc[UR14][R14.64] ;  /* 0x0000000e0e0c7981 */ /* 0x000ea2000c1e1900 */
[----:B-1----:R-:W-:-:S05]  /*0b90*/  IMAD.WIDE R10, R3, 0x4, R10 ;  /* 0x00000004030a7825 */ /* 0x002fca00078e020a */
[----:B------:R-:W3:Y:S01]  /*0ba0*/  LDG.E R3, desc[UR14][R10.64] ;  /* 0x0000000e0a037981 */ /* 0x000ee2000c1e1900 */
[----:B------:R-:W-:Y:S01]  /*0bb0*/  BSSY.RECONVERGENT B2, `(.L_x_20) ;  /* 0x000000d000027945 */ /* 0x000fe20003800200 */
        /* <DEDUP_REMOVED lines=12> */
.L_x_21:
[----:B------:R-:W-:Y:S05]  /*0c80*/  BSYNC.RECONVERGENT B2 ;  /* 0x0000000000027941 */ /* 0x000fea0003800200 */
.L_x_20:
        /* <DEDUP_REMOVED lines=16> */
.L_x_23:
[----:B------:R-:W-:Y:S05]  /*0d90*/  BSYNC.RECONVERGENT B2 ;  /* 0x0000000000027941 */ /* 0x000fea0003800200 */
.L_x_22:
        /* <DEDUP_REMOVED lines=16> */
.L_x_25:
[----:B------:R-:W-:Y:S05]  /*0ea0*/  BSYNC.RECONVERGENT B2 ;  /* 0x0000000000027941 */ /* 0x000fea0003800200 */
.L_x_24:
        /* <DEDUP_REMOVED lines=16> */
.L_x_27:
[----:B------:R-:W-:Y:S05]  /*0fb0*/  BSYNC.RECONVERGENT B2 ;  /* 0x0000000000027941 */ /* 0x000fea0003800200 */
.L_x_26:
[----:B------:R-:W-:Y:S01]  /*0fc0*/  FFMA R8, R0, 100, R8 ;  /* 0x42c8000000087823 */ /* 0x000fe20000000008 */
[----:B------:R-:W-:-:S12]  /*0fd0*/  UIADD3 UR4, UPT, UPT, UR4, 0x4, URZ ;  /* 0x0000000404047890 */ /* 0x000fd8000fffe0ff */
.L_x_19:
[----:B------:R-:W-:-:S09]  /*0fe0*/  UISETP.NE.AND UP0, UPT, UR5, URZ, UPT ;  /* 0x000000ff0500728c */ /* 0x000fd2000bf05270 */
[----:B------:R-:W-:Y:S05]  /*0ff0*/  BRA.U !UP0, `(.L_x_0) ;  /* 0x0000000508107547 */ /* 0x000fea000b800000 */
[----:B------:R-:W-:-:S09]  /*1000*/  UISETP.NE.AND UP0, UPT, UR5, 0x1, UPT ;  /* 0x000000010500788c */ /* 0x000fd2000bf05270 */
        /* <DEDUP_REMOVED lines=21> */
.L_x_30:
[----:B------:R-:W-:Y:S05]  /*1160*/  BSYNC.RECONVERGENT B2 ;  /* 0x0000000000027941 */ /* 0x000fea0003800200 */
.L_x_29:
        /* <DEDUP_REMOVED lines=16> */
.L_x_32:
[----:B------:R-:W-:Y:S05]  /*1270*/  BSYNC.RECONVERGENT B2 ;  /* 0x0000000000027941 */ /* 0x000fea0003800200 */
.L_x_31:
[----:B------:R-:W-:Y:S01]  /*1280*/  FFMA R8, R0, 100, R8 ;  /* 0x42c8000000087823 */ /* 0x000fe20000000008 */
[----:B------:R-:W-:-:S12]  /*1290*/  UIADD3 UR4, UPT, UPT, UR4, 0x2, URZ ;  /* 0x0000000204047890 */ /* 0x000fd8000fffe0ff */
.L_x_28:
[----:B------:R-:W0:Y:S02]  /*12a0*/  LDCU UR6, c[0x0][0x384] ;  /* 0x00007080ff0677ac */ /* 0x000e240008000800 */
[----:B0-----:R-:W-:-:S04]  /*12b0*/  ULOP3.LUT UR6, UR6, 0x1, URZ, 0xc0, !UPT ;  /* 0x0000000106067892 */ /* 0x001fc8000f8ec0ff */
[----:B------:R-:W-:-:S09]  /*12c0*/  UISETP.NE.U32.AND UP0, UPT, UR6, 0x1, UPT ;  /* 0x000000010600788c */ /* 0x000fd2000bf05070 */
[----:B------:R-:W-:Y:S05]  /*12d0*/  BRA.U UP0, `(.L_x_0) ;  /* 0x0000000100587547 */ /* 0x000fea000b800000 */
[----:B------:R-:W0:Y:S01]  /*12e0*/  LDC.64 R6, c[0x0][0x398] ;  /* 0x0000e600ff067b82 */ /* 0x000e220000000a00 */
[----:B------:R-:W-:-:S07]  /*12f0*/  IADD3 R3, PT, PT, R2, UR4, RZ ;  /* 0x0000000402037c10 */ /* 0x000fce000fffe0ff */
[----:B------:R-:W1:Y:S01]  /*1300*/  LDC.64 R10, c[0x0][0x390] ;  /* 0x0000e400ff0a7b82 */ /* 0x000e620000000a00 */
[----:B0-----:R-:W-:-:S06]  /*1310*/  IMAD.WIDE R6, R3, 0x4, R6 ;  /* 0x0000000403067825 */ /* 0x001fcc00078e0206 */
        /* <DEDUP_REMOVED lines=16> */
.L_x_34:
[----:B------:R-:W-:Y:S05]  /*1420*/  BSYNC.RECONVERGENT B2 ;  /* 0x0000000000027941 */ /* 0x000fea0003800200 */
.L_x_33:
[----:B------:R-:W-:-:S07]  /*1430*/  FFMA R8, R0, 100, R8 ;  /* 0x42c8000000087823 */ /* 0x000fce0000000008 */
.L_x_0:
[----:B------:R-:W0:Y:S02]  /*1440*/  LDCU UR6, c[0x0][0x388] ;  /* 0x00007100ff0677ac */ /* 0x000e240008000800 */
[----:B0-----:R-:W-:-:S13]  /*1450*/  FSETP.GT.AND P0, PT, |R8|, UR6, PT ;  /* 0x0000000608007c0b */ /* 0x001fda000bf04200 */
[----:B------:R-:W-:Y:S05]  /*1460*/  @!P0 EXIT ;  /* 0x000000000000894d */ /* 0x000fea0003800000 */
[----:B------:R-:W0:Y:S02]  /*1470*/  LDCU.64 UR4, c[0x0][0x3a0] ;  /* 0x00007400ff0477ac */ /* 0x000e240008000a00 */
[----:B0-----:R-:W-:-:S04]  /*1480*/  IADD3 R2, P0, PT, R4, UR4, RZ ;  /* 0x0000000404027c10 */ /* 0x001fc8000ff1e0ff */
[----:B------:R-:W-:-:S05]  /*1490*/  LEA.HI.X.SX32 R3, R4, UR5, 0x1, P0 ;  /* 0x0000000504037c11 */ /* 0x000fca00080f0eff */
[----:B------:R-:W-:Y:S01]  /*14a0*/  STG.E.U8 desc[UR14][R2.64], RZ ;  /* 0x000000ff02007986 */ /* 0x000fe2000c10110e */
[----:B------:R-:W-:Y:S05]  /*14b0*/  EXIT ;  /* 0x000000000000794d */ /* 0x000fea0003800000 */
        .weak           $__internal_0_$__cuda_sm3x_div_rn_noftz_f32_slowpath
        .type           $__internal_0_$__cuda_sm3x_div_rn_noftz_f32_slowpath,@function
        .size           $__internal_0_$__cuda_sm3x_div_rn_noftz_f32_slowpath,(.L_x_95 - $__internal_0_$__cuda_sm3x_div_rn_noftz_f32_slowpath)
$__internal_0_$__cuda_sm3x_div_rn_noftz_f32_slowpath:
[----:B------:R-:W-:Y:S01]  /*14c0*/  SHF.R.U32.HI R5, RZ, 0x17, R0 ;  /* 0x00000017ff057819 */ /* 0x000fe20000011600 */
[----:B------:R-:W-:Y:S01]  /*14d0*/  BSSY.RECONVERGENT B0, `(.L_x_35) ;  /* 0x0000062000007945 */ /* 0x000fe20003800200 */
[----:B------:R-:W-:Y:S02]  /*14e0*/  SHF.R.U32.HI R9, RZ, 0x17, R3 ;  /* 0x00000017ff097819 */ /* 0x000fe40000011603 */
[----:B------:R-:W-:Y:S02]  /*14f0*/  LOP3.LUT R5, R5, 0xff, RZ, 0xc0, !PT ;  /* 0x000000ff05057812 */ /* 0x000fe400078ec0ff */
[----:B------:R-:W-:Y:S02]  /*1500*/  LOP3.LUT R9, R9, 0xff, RZ, 0xc0, !PT ;  /* 0x000000ff09097812 */ /* 0x000fe400078ec0ff */
[----:B------:R-:W-:Y:S02]  /*1510*/  IADD3 R12, PT, PT, R5, -0x1, RZ ;  /* 0xffffffff050c7810 */ /* 0x000fe40007ffe0ff */
[----:B------:R-:W-:-:S02]  /*1520*/  IADD3 R13, PT, PT, R9, -0x1, RZ ;  /* 0xffffffff090d7810 */ /* 0x000fc40007ffe0ff */
[----:B------:R-:W-:-:S04]  /*1530*/  ISETP.GT.U32.AND P0, PT, R12, 0xfd, PT ;  /* 0x000000fd0c00780c */ /* 0x000fc80003f04070 */
[----:B------:R-:W-:-:S13]  /*1540*/  ISETP.GT.U32.OR P0, PT, R13, 0xfd, P0 ;  /* 0x000000fd0d00780c */ /* 0x000fda0000704470 */
[----:B------:R-:W-:Y:S01]  /*1550*/  @!P0 MOV R7, RZ ;  /* 0x000000ff00078202 */ /* 0x000fe20000000f00 */
[----:B------:R-:W-:Y:S06]  /*1560*/  @!P0 BRA `(.L_x_36) ;  /* 0x00000000005c8947 */ /* 0x000fec0003800000 */
[----:B------:R-:W-:Y:S02]  /*1570*/  FSETP.GTU.FTZ.AND P0, PT, |R3|, +INF , PT ;  /* 0x7f8000000300780b */ /* 0x000fe40003f1c200 */
[----:B------:R-:W-:-:S04]  /*1580*/  FSETP.GTU.FTZ.AND P1, PT, |R0|, +INF , PT ;  /* 0x7f8000000000780b */ /* 0x000fc80003f3c200 */
[----:B------:R-:W-:-:S13]  /*1590*/  PLOP3.LUT P0, PT, P0, P1, PT, 0xf8, 0x8f ;  /* 0x00000000008f781c */ /* 0x000fda0000703f70 */
[----:B------:R-:W-:Y:S05]  /*15a0*/  @P0 BRA `(.L_x_37) ;  /* 0x00000004004c0947 */ /* 0x000fea0003800000 */
[----:B------:R-:W-:-:S13]  /*15b0*/  LOP3.LUT P0, RZ, R0, 0x7fffffff, R3, 0xc8, !PT ;  /* 0x7fffffff00ff7812 */ /* 0x000fda000780c803 */
[----:B------:R-:W-:Y:S05]  /*15c0*/  @!P0 BRA `(.L_x_38) ;  /* 0x00000004003c8947 */ /* 0x000fea0003800000 */
[C---:B------:R-:W-:Y:S02]  /*15d0*/  FSETP.NEU.FTZ.AND P2, PT, |R3|.reuse, +INF , PT ;  /* 0x7f8000000300780b */ /* 0x040fe40003f5d200 */
[----:B------:R-:W-:Y:S02]  /*15e0*/  FSETP.NEU.FTZ.AND P1, PT, |R0|, +INF , PT ;  /* 0x7f8000000000780b */ /* 0x000fe40003f3d200 */
[----:B------:R-:W-:-:S11]  /*15f0*/  FSETP.NEU.FTZ.AND P0, PT, |R3|, +INF , PT ;  /* 0x7f8000000300780b */ /* 0x000fd60003f1d200 */
[----:B------:R-:W-:Y:S05]  /*1600*/  @!P1 BRA !P2, `(.L_x_38) ;  /* 0x00000004002c9947 */ /* 0x000fea0005000000 */
[----:B------:R-:W-:-:S04]  /*1610*/  LOP3.LUT P2, RZ, R3, 0x7fffffff, RZ, 0xc0, !PT ;  /* 0x7fffffff03ff7812 */ /* 0x000fc8000784c0ff */
[----:B------:R-:W-:-:S13]  /*1620*/  PLOP3.LUT P1, PT, P1, P2, PT, 0x2f, 0xf2 ;  /* 0x0000000000f2781c */ /* 0x000fda0000f24577 */
[----:B------:R-:W-:Y:S05]  /*1630*/  @P1 BRA `(.L_x_39) ;  /* 0x0000000400181947 */ /* 0x000fea0003800000 */
[----:B------:R-:W-:-:S04]  /*1640*/  LOP3.LUT P1, RZ, R0, 0x7fffffff, RZ, 0xc0, !PT ;  /* 0x7fffffff00ff7812 */ /* 0x000fc8000782c0ff */
[----:B------:R-:W-:-:S13]  /*1650*/  PLOP3.LUT P0, PT, P0, P1, PT, 0x2f, 0xf2 ;  /* 0x0000000000f2781c */ /* 0x000fda0000702577 */
[----:B------:R-:W-:Y:S05]  /*1660*/  @P0 BRA `(.L_x_40) ;  /* 0x0000000400000947 */ /* 0x000fea0003800000 */
[----:B------:R-:W-:Y:S02]  /*1670*/  ISETP.GE.AND P0, PT, R13, RZ, PT ;  /* 0x000000ff0d00720c */ /* 0x000fe40003f06270 */
[----:B------:R-:W-:-:S11]  /*1680*/  ISETP.GE.AND P1, PT, R12, RZ, PT ;  /* 0x000000ff0c00720c */ /* 0x000fd60003f26270 */
[----:B------:R-:W-:Y:S01]  /*1690*/  @P0 MOV R7, RZ ;  /* 0x000000ff00070202 */ /* 0x000fe20000000f00 */
[----:B------:R-:W-:Y:S01]  /*16a0*/  @!P0 FFMA R3, R3, 1.84467440737095516160e+19, RZ ;  /* 0x5f80000003038823 */ /* 0x000fe200000000ff */
[----:B------:R-:W-:Y:S01]  /*16b0*/  @!P0 MOV R7, 0xffffffc0 ;  /* 0xffffffc000078802 */ /* 0x000fe20000000f00 */
[----:B------:R-:W-:-:S03]  /*16c0*/  @!P1 FFMA R0, R0, 1.84467440737095516160e+19, RZ ;  /* 0x5f80000000009823 */ /* 0x000fc600000000ff */
[----:B------:R-:W-:-:S07]  /*16d0*/  @!P1 IADD3 R7, PT, PT, R7, 0x40, RZ ;  /* 0x0000004007079810 */ /* 0x000fce0007ffe0ff */
.L_x_36:
[----:B------:R-:W-:Y:S01]  /*16e0*/  LEA R17, R5, 0xc0800000, 0x17 ;  /* 0xc080000005117811 */ /* 0x000fe200078eb8ff */
[----:B------:R-:W-:Y:S01]  /*16f0*/  BSSY.RECONVERGENT B1, `(.L_x_41) ;  /* 0x0000036000017945 */ /* 0x000fe20003800200 */
[----:B------:R-:W-:Y:S02]  /*1700*/  IADD3 R18, PT, PT, R9, -0x7f, RZ ;  /* 0xffffff8109127810 */ /* 0x000fe40007ffe0ff */
[----:B------:R-:W-:-:S03]  /*1710*/  IADD3 R17, PT, PT, -R17, R0, RZ ;  /* 0x0000000011117210 */ /* 0x000fc60007ffe1ff */
[C---:B------:R-:W-:Y:S01]  /*1720*/  IMAD R0, R18.reuse, -0x800000, R3 ;  /* 0xff80000012007824 */ /* 0x040fe200078e0203 */
[----:B------:R-:W0:Y:S01]  /*1730*/  MUFU.RCP R12, R17 ;  /* 0x00000011000c7308 */ /* 0x000e220000001000 */
[----:B------:R-:W-:Y:S01]  /*1740*/  FADD.FTZ R13, -R17, -RZ ;  /* 0x800000ff110d7221 */ /* 0x000fe20000010100 */
[----:B------:R-:W-:-:S04]  /*1750*/  IADD3 R18, PT, PT, R18, 0x7f, -R5 ;  /* 0x0000007f12127810 */ /* 0x000fc80007ffe805 */
[----:B------:R-:W-:Y:S01]  /*1760*/  IADD3 R7, PT, PT, R18, R7, RZ ;  /* 0x0000000712077210 */ /* 0x000fe20007ffe0ff */
[----:B0-----:R-:W-:-:S04]  /*1770*/  FFMA R9, R12, R13, 1 ;  /* 0x3f8000000c097423 */ /* 0x001fc8000000000d */
[----:B------:R-:W-:-:S04]  /*1780*/  FFMA R9, R12, R9, R12 ;  /* 0x000000090c097223 */ /* 0x000fc8000000000c */
[----:B------:R-:W-:-:S04]  /*1790*/  FFMA R12, R0, R9, RZ ;  /* 0x00000009000c7223 */ /* 0x000fc800000000ff */
[----:B------:R-:W-:-:S04]  /*17a0*/  FFMA R3, R13, R12, R0 ;  /* 0x0000000c0d037223 */ /* 0x000fc80000000000 */
[----:B------:R-:W-:-:S04]  /*17b0*/  FFMA R12, R9, R3, R12 ;  /* 0x00000003090c7223 */ /* 0x000fc8000000000c */
[----:B------:R-:W-:-:S04]  /*17c0*/  FFMA R13, R13, R12, R0 ;  /* 0x0000000c0d0d7223 */ /* 0x000fc80000000000 */
[----:B------:R-:W-:-:S05]  /*17d0*/  FFMA R0, R9, R13, R12 ;  /* 0x0000000d09007223 */ /* 0x000fca000000000c */
[----:B------:R-:W-:-:S04]  /*17e0*/  SHF.R.U32.HI R3, RZ, 0x17, R0 ;  /* 0x00000017ff037819 */ /* 0x000fc80000011600 */
[----:B------:R-:W-:-:S04]  /*17f0*/  LOP3.LUT R18, R3, 0xff, RZ, 0xc0, !PT ;  /* 0x000000ff03127812 */ /* 0x000fc800078ec0ff */
[----:B------:R-:W-:-:S04]  /*1800*/  IADD3 R3, PT, PT, R18, R7, RZ ;  /* 0x0000000712037210 */ /* 0x000fc80007ffe0ff */
[----:B------:R-:W-:-:S04]  /*1810*/  IADD3 R5, PT, PT, R3, -0x1, RZ ;  /* 0xffffffff03057810 */ /* 0x000fc80007ffe0ff */
[----:B------:R-:W-:-:S13]  /*1820*/  ISETP.GE.U32.AND P0, PT, R5, 0xfe, PT ;  /* 0x000000fe0500780c */ /* 0x000fda0003f06070 */
[----:B------:R-:W-:Y:S05]  /*1830*/  @!P0 BRA `(.L_x_42) ;  /* 0x0000000000808947 */ /* 0x000fea0003800000 */
[----:B------:R-:W-:-:S13]  /*1840*/  ISETP.GT.AND P0, PT, R3, 0xfe, PT ;  /* 0x000000fe0300780c */ /* 0x000fda0003f04270 */
[----:B------:R-:W-:Y:S05]  /*1850*/  @P0 BRA `(.L_x_43) ;  /* 0x00000000006c0947 */ /* 0x000fea0003800000 */
[----:B------:R-:W-:-:S13]  /*1860*/  ISETP.GE.AND P0, PT, R3, 0x1, PT ;  /* 0x000000010300780c */ /* 0x000fda0003f06270 */
[----:B------:R-:W-:Y:S05]  /*1870*/  @P0 BRA `(.L_x_44) ;  /* 0x0000000000740947 */ /* 0x000fea0003800000 */
[----:B------:R-:W-:Y:S02]  /*1880*/  ISETP.GE.AND P0, PT, R3, -0x18, PT ;  /* 0xffffffe80300780c */ /* 0x000fe40003f06270 */
[----:B------:R-:W-:-:S11]  /*1890*/  LOP3.LUT R0, R0, 0x80000000, RZ, 0xc0, !PT ;  /* 0x8000000000007812 */ /* 0x000fd600078ec0ff */
[----:B------:R-:W-:Y:S05]  /*18a0*/  @!P0 BRA `(.L_x_44) ;  /* 0x0000000000688947 */ /* 0x000fea0003800000 */
[CCC-:B------:R-:W-:Y:S01]  /*18b0*/  FFMA.RZ R5, R9.reuse, R13.reuse, R12.reuse ;  /* 0x0000000d09057223 */ /* 0x1c0fe2000000c00c */
[CCC-:B------:R-:W-:Y:S01]  /*18c0*/  FFMA.RP R7, R9.reuse, R13.reuse, R12.reuse ;  /* 0x0000000d09077223 */ /* 0x1c0fe2000000800c */
[----:B------:R-:W-:Y:S01]  /*18d0*/  FFMA.RM R12, R9, R13, R12 ;  /* 0x0000000d090c7223 */ /* 0x000fe2000000400c */
[----:B------:R-:W-:Y:S02]  /*18e0*/  IADD3 R9, PT, PT, R3, 0x20, RZ ;  /* 0x0000002003097810 */ /* 0x000fe40007ffe0ff */
[----:B------:R-:W-:Y:S02]  /*18f0*/  LOP3.LUT R5, R5, 0x7fffff, RZ, 0xc0, !PT ;  /* 0x007fffff05057812 */ /* 0x000fe400078ec0ff */
[----:B------:R-:W-:Y:S02]  /*1900*/  ISETP.NE.AND P2, PT, R3, RZ, PT ;  /* 0x000000ff0300720c */ /* 0x000fe40003f45270 */
[----:B------:R-:W-:Y:S02]  /*1910*/  LOP3.LUT R18, R5, 0x800000, RZ, 0xfc, !PT ;  /* 0x0080000005127812 */ /* 0x000fe400078efcff */
[----:B------:R-:W-:-:S02]  /*1920*/  ISETP.NE.AND P1, PT, R3, RZ, PT ;  /* 0x000000ff0300720c */ /* 0x000fc40003f25270 */
[----:B------:R-:W-:Y:S02]  /*1930*/  IADD3 R3, PT, PT, -R3, RZ, RZ ;  /* 0x000000ff03037210 */ /* 0x000fe40007ffe1ff */
[----:B------:R-:W-:Y:S02]  /*1940*/  SHF.L.U32 R9, R18, R9, RZ ;  /* 0x0000000912097219 */ /* 0x000fe400000006ff */
[----:B------:R-:W-:Y:S02]  /*1950*/  FSETP.NEU.FTZ.AND P0, PT, R7, R12, PT ;  /* 0x0000000c0700720b */ /* 0x000fe40003f1d000 */
[----:B------:R-:W-:Y:S02]  /*1960*/  SEL R3, R3, RZ, P2 ;  /* 0x000000ff03037207 */ /* 0x000fe40001000000 */
[----:B------:R-:W-:Y:S02]  /*1970*/  ISETP.NE.AND P1, PT, R9, RZ, P1 ;  /* 0x000000ff0900720c */ /* 0x000fe40000f25270 */
[----:B------:R-:W-:-:S02]  /*1980*/  SHF.R.U32.HI R18, RZ, R3, R18 ;  /* 0x00000003ff127219 */ /* 0x000fc40000011612 */
[----:B------:R-:W-:Y:S02]  /*1990*/  PLOP3.LUT P0, PT, P0, P1, PT, 0xf8, 0x8f ;  /* 0x00000000008f781c */ /* 0x000fe40000703f70 */
[----:B------:R-:W-:Y:S02]  /*19a0*/  SHF.R.U32.HI R5, RZ, 0x1, R18 ;  /* 0x00000001ff057819 */ /* 0x000fe40000011612 */
[----:B------:R-:W-:-:S04]  /*19b0*/  SEL R12, RZ, 0x1, !P0 ;  /* 0x00000001ff0c7807 */ /* 0x000fc80004000000 */
[----:B------:R-:W-:-:S04]  /*19c0*/  LOP3.LUT R3, R12, 0x1, R5, 0xf8, !PT ;  /* 0x000000010c037812 */ /* 0x000fc800078ef805 */
[----:B------:R-:W-:-:S04]  /*19d0*/  LOP3.LUT R18, R3, R18, RZ, 0xc0, !PT ;  /* 0x0000001203127212 */ /* 0x000fc800078ec0ff */
[----:B------:R-:W-:-:S04]  /*19e0*/  IADD3 R5, PT, PT, R5, R18, RZ ;  /* 0x0000001205057210 */ /* 0x000fc80007ffe0ff */
[----:B------:R-:W-:Y:S01]  /*19f0*/  LOP3.LUT R0, R5, R0, RZ, 0xfc, !PT ;  /* 0x0000000005007212 */ /* 0x000fe200078efcff */
[----:B------:R-:W-:Y:S06]  /*1a00*/  BRA `(.L_x_44) ;  /* 0x0000000000107947 */ /* 0x000fec0003800000 */
.L_x_43:
[----:B------:R-:W-:-:S04]  /*1a10*/  LOP3.LUT R0, R0, 0x80000000, RZ, 0xc0, !PT ;  /* 0x8000000000007812 */ /* 0x000fc800078ec0ff */
[----:B------:R-:W-:Y:S01]  /*1a20*/  LOP3.LUT R0, R0, 0x7f800000, RZ, 0xfc, !PT ;  /* 0x7f80000000007812 */ /* 0x000fe200078efcff */
[----:B------:R-:W-:Y:S06]  /*1a30*/  BRA `(.L_x_44) ;  /* 0x0000000000047947 */ /* 0x000fec0003800000 */
.L_x_42:
[----:B------:R-:W-:-:S07]  /*1a40*/  LEA R0, R7, R0, 0x17 ;  /* 0x0000000007007211 */ /* 0x000fce00078eb8ff */
.L_x_44:
[----:B------:R-:W-:Y:S05]  /*1a50*/  BSYNC.RECONVERGENT B1 ;  /* 0x0000000000017941 */ /* 0x000fea0003800200 */
.L_x_41:
[----:B------:R-:W-:Y:S05]  /*1a60*/  BRA `(.L_x_45) ;  /* 0x0000000000207947 */ /* 0x000fea0003800000 */
.L_x_40:
[----:B------:R-:W-:-:S04]  /*1a70*/  LOP3.LUT R0, R0, 0x80000000, R3, 0x48, !PT ;  /* 0x8000000000007812 */ /* 0x000fc800078e4803 */
[----:B------:R-:W-:Y:S01]  /*1a80*/  LOP3.LUT R0, R0, 0x7f800000, RZ, 0xfc, !PT ;  /* 0x7f80000000007812 */ /* 0x000fe200078efcff */
[----:B------:R-:W-:Y:S06]  /*1a90*/  BRA `(.L_x_45) ;  /* 0x0000000000147947 */ /* 0x000fec0003800000 */
.L_x_39:
[----:B------:R-:W-:Y:S01]  /*1aa0*/  LOP3.LUT R0, R0, 0x80000000, R3, 0x48, !PT ;  /* 0x8000000000007812 */ /* 0x000fe200078e4803 */
[----:B------:R-:W-:Y:S06]  /*1ab0*/  BRA `(.L_x_45) ;  /* 0x00000000000c7947 */ /* 0x000fec0003800000 */
.L_x_38:
[----:B------:R-:W0:Y:S01]  /*1ac0*/  MUFU.RSQ R0, -QNAN ;  /* 0xffc0000000007908 */ /* 0x000e220000001400 */
[----:B------:R-:W-:Y:S05]  /*1ad0*/  BRA `(.L_x_45) ;  /* 0x0000000000047947 */ /* 0x000fea0003800000 */
.L_x_37:
[----:B------:R-:W-:-:S07]  /*1ae0*/  FADD.FTZ R0, R3, R0 ;  /* 0x0000000003007221 */ /* 0x000fce0000010000 */
.L_x_45:
[----:B------:R-:W-:Y:S05]  /*1af0*/  BSYNC.RECONVERGENT B0 ;  /* 0x0000000000007941 */ /* 0x000fea0003800200 */
.L_x_35:
[----:B------:R-:W-:-:S04]  /*1b00*/  HFMA2 R7, -RZ, RZ, 0, 0 ;  /* 0x00000000ff077431 */ /* 0x000fc800000001ff */
[----:B0-----:R-:W-:Y:S05]  /*1b10*/  RET.REL.NODEC R6 `(_Z32p_evaluate_centroids_convergenceiifPKfS0_Pb) ;  /* 0xffffffe406387950 */ /* 0x001fea0003c3ffff */
.L_x_46:
[----:B------:R-:W-:-:S00]  /*1b20*/  BRA `(.L_x_46) ;  /* 0xfffffffc00fc7947 */ /* 0x000fc0000383ffff */
[----:B------:R-:W-:-:S00]  /*1b30*/  NOP ;  /* 0x0000000000007918 */ /* 0x000fc00000000000 */
        /* <DEDUP_REMOVED lines=12> */
.L_x_95:


//--------------------- .text._Z28p_update_centroids_positionsiiiPKfPf --------------------------
	.section	.text._Z28p_update_centroids_positionsiiiPKfPf,"ax",@progbits
	.align	128
        .global         _Z28p_update_centroids_positionsiiiPKfPf
        .type           _Z28p_update_centroids_positionsiiiPKfPf,@function
        .size           _Z28p_update_centroids_positionsiiiPKfPf,(.L_x_96 - _Z28p_update_centroids_positionsiiiPKfPf)
        .other          _Z28p_update_centroids_positionsiiiPKfPf,@"STO_CUDA_ENTRY STV_DEFAULT"
_Z28p_update_centroids_positionsiiiPKfPf:
.text._Z28p_update_centroids_positionsiiiPKfPf:
[----:B------:R-:W-:Y:S01]  /*0000*/  LDC R1, c[0x0][0x37c] ;  /* 0x0000df00ff017b82 */ /* 0x000fe20000000800 */
[----:B------:R-:W0:Y:S07]  /*0010*/  S2R R19, SR_CTAID.X ;  /* 0x0000000000137919 */ /* 0x000e2e0000002500 */
[----:B------:R-:W1:Y:S01]  /*0020*/  LDC R20, c[0x0][0x388] ;  /* 0x0000e200ff147b82 */ /* 0x000e620000000800 */
[----:B------:R-:W0:Y:S01]  /*0030*/  LDCU UR4, c[0x0][0x360] ;  /* 0x00006c00ff0477ac */ /* 0x000e220008000800 */
[----:B------:R-:W0:Y:S01]  /*0040*/  S2R R0, SR_TID.X ;  /* 0x0000000000007919 */ /* 0x000e220000002100 */
[----:B------:R-:W2:Y:S01]  /*0050*/  LDCU UR5, c[0x0][0x380] ;  /* 0x00007000ff0577ac */ /* 0x000ea20008000800 */
[----:B-1----:R-:W-:Y:S01]  /*0060*/  ISETP.GE.AND P0, PT, R20, 0x1, PT ;  /* 0x000000011400780c */ /* 0x002fe20003f06270 */
[----:B0-----:R-:W-:-:S05]  /*0070*/  IMAD R19, R19, UR4, R0 ;  /* 0x0000000413137c24 */ /* 0x001fca000f8e0200 */
[----:B--2---:R-:W-:-:S13]  /*0080*/  ISETP.GE.OR P0, PT, R19, UR5, !P0 ;  /* 0x0000000513007c0c */ /* 0x004fda000c706670 */
[----:B------:R-:W-:Y:S05]  /*0090*/  @P0 EXIT ;  /* 0x000000000000094d */ /* 0x000fea0003800000 */
[----:B------:R-:W0:Y:S01]  /*00a0*/  LDCU UR4, c[0x0][0x384] ;  /* 0x00007080ff0477ac */ /* 0x000e220008000800 */
[----:B------:R-:W1:Y:S01]  /*00b0*/  LDCU.64 UR10, c[0x0][0x358] ;  /* 0x00006b00ff0a77ac */ /* 0x000e620008000a00 */
[----:B0-----:R-:W-:-:S09]  /*00c0*/  UISETP.GE.AND UP0, UPT, UR4, 0x1, UPT ;  /* 0x000000010400788c */ /* 0x001fd2000bf06270 */
[----:B-1----:R-:W-:Y:S05]  /*00d0*/  BRA.U !UP0, `(.L_x_47) ;  /* 0x0000000d08107547 */ /* 0x002fea000b800000 */
[----:B------:R-:W-:Y:S02]  /*00e0*/  IMAD R20, R20, UR4, RZ ;  /* 0x0000000414147c24 */ /* 0x000fe4000f8e02ff */
[----:B------:R-:W-:Y:S01]  /*00f0*/  HFMA2 R18, -RZ, RZ, 0, 0 ;  /* 0x00000000ff127431 */ /* 0x000fe200000001ff */
[----:B------:R-:W-:Y:S01]  /*0100*/  ULOP3.LUT UR7, UR4, 0x7, URZ, 0xc0, !UPT ;  /* 0x0000000704077892 */ /* 0x000fe2000f8ec0ff */
[----:B------:R-:W-:Y:S01]  /*0110*/  IMAD.MOV.U32 R21, RZ, RZ, RZ ;  /* 0x000000ffff157224 */ /* 0x000fe200078e00ff */
[----:B------:R-:W-:Y:S01]  /*0120*/  ULOP3.LUT UR5, UR4, 0x7ffffff8, URZ, 0xc0, !UPT ;  /* 0x7ffffff804057892 */ /* 0x000fe2000f8ec0ff */
[----:B------:R-:W-:Y:S01]  /*0130*/  IMAD R20, R19, R20, RZ ;  /* 0x0000001413147224 */ /* 0x000fe200078e02ff */
[----:B------:R-:W-:Y:S02]  /*0140*/  ULOP3.LUT UR9, UR4, 0x3, URZ, 0xc0, !UPT ;  /* 0x0000000304097892 */ /* 0x000fe4000f8ec0ff */
[----:B------:R-:W-:Y:S02]  /*0150*/  UIADD3 UR8, UPT, UPT, UR7, -0x1, URZ ;  /* 0xffffffff07087890 */ /* 0x000fe4000fffe0ff */
[----:B------:R-:W-:-:S12]  /*0160*/  UIADD3 UR6, UPT, UPT, -UR5, URZ, URZ ;  /* 0x000000ff05067290 */ /* 0x000fd8000fffe1ff */
.L_x_56:
[----:B0-----:R-:W0:Y:S01]  /*0170*/  LDCU UR4, c[0x0][0x384] ;  /* 0x00007080ff0477ac */ /* 0x001e220008000800 */
[----:B------:R-:W-:Y:S01]  /*0180*/  MOV R23, RZ ;  /* 0x000000ff00177202 */ /* 0x000fe20000000f00 */
[----:B0-----:R-:W-:-:S03]  /*0190*/  UISETP.GE.U32.AND UP0, UPT, UR4, 0x8, UPT ;  /* 0x000000080400788c */ /* 0x001fc6000bf06070 */
[----:B------:R-:W-:-:S06]  /*01a0*/  UMOV UR4, URZ ;  /* 0x000000ff00047c82 */ /* 0x000fcc0008000000 */
[----:B------:R-:W-:Y:S05]  /*01b0*/  BRA.U !UP0, `(.L_x_48) ;  /* 0x0000000508287547 */ /* 0x000fea000b800000 */
[----:B------:R-:W0:Y:S01]  /*01c0*/  LDC R25, c[0x0][0x388] ;  /* 0x0000e200ff197b82 */ /* 0x000e220000000800 */
[----:B------:R-:W-:Y:S01]  /*01d0*/  IMAD.MOV.U32 R23, RZ, RZ, RZ ;  /* 0x000000ffff177224 */ /* 0x000fe200078e00ff */
[----:B------:R-:W-:Y:S01]  /*01e0*/  MOV R22, R20 ;  /* 0x0000001400167202 */ /* 0x000fe20000000f00 */
[----:B------:R-:W-:-:S05]  /*01f0*/  UMOV UR4, UR6 ;  /* 0x0000000600047c82 */ /* 0x000fca0008000000 */
[----:B------:R-:W1:Y:S02]  /*0200*/  LDC.64 R2, c[0x0][0x390] ;  /* 0x0000e400ff027b82 */ /* 0x000e640000000a00 */
.L_x_49:
[----:B-1----:R-:W-:-:S05]  /*0210*/  IMAD.WIDE R6, R22, 0x4, R2 ;  /* 0x0000000416067825 */ /* 0x002fca00078e0202 */
[----:B------:R-:W2:Y:S01]  /*0220*/  LDG.E R0, desc[UR10][R6.64] ;  /* 0x0000000a06007981 */ /* 0x000ea2000c1e1900 */
[----:B0-----:R-:W-:-:S05]  /*0230*/  IMAD.WIDE.U32 R16, R25, 0x4, R6 ;  /* 0x0000000419107825 */ /* 0x001fca00078e0006 */
[----:B------:R-:W3:Y:S01]  /*0240*/  LDG.E R8, desc[UR10][R16.64] ;  /* 0x0000000a10087981 */ /* 0x000ee2000c1e1900 */
[----:B------:R-:W-:-:S05]  /*0250*/  IMAD.WIDE.U32 R12, R25, 0x4, R16 ;  /* 0x00000004190c7825 */ /* 0x000fca00078e0010 */
[----:B------:R-:W4:Y:S01]  /*0260*/  LDG.E R14, desc[UR10][R12.64] ;  /* 0x0000000a0c0e7981 */ /* 0x000f22000c1e1900 */
[----:B------:R-:W-:Y:S01]  /*0270*/  IMAD.WIDE.U32 R4, R25, 0x4, R12 ;  /* 0x0000000419047825 */ /* 0x000fe200078e000c */
[----:B--2---:R-:W-:-:S04]  /*0280*/  FSETP.NEU.AND P5, PT, R0, -1, PT ;  /* 0xbf8000000000780b */ /* 0x004fc80003fad000 */
[----:B------:R-:W2:Y:S09]  /*0290*/  LDG.E R0, desc[UR10][R4.64] ;  /* 0x0000000a04007981 */ /* 0x000eb2000c1e1900 */
[----:B------:R-:W-:-:S06]  /*02a0*/  @P5 IMAD.WIDE.U32 R10, R21, 0x4, R6 ;  /* 0x00000004150a5825 */ /* 0x000fcc00078e0006 */
[----:B------:R-:W5:Y:S01]  /*02b0*/  @P5 LDG.E R10, desc[UR10][R10.64] ;  /* 0x0000000a0a0a5981 */ /* 0x000f62000c1e1900 */
[----:B------:R-:W-:Y:S01]  /*02c0*/  IMAD.WIDE.U32 R6, R25, 0x4, R4 ;  /* 0x0000000419067825 */ /* 0x000fe200078e0004 */
[----:B---3--:R-:W-:-:S04]  /*02d0*/  FSETP.NEU.AND P0, PT, R8, -1, PT ;  /* 0xbf8000000800780b */ /* 0x008fc80003f0d000 */
[----:B------:R-:W3:Y:S01]  /*02e0*/  LDG.E R27, desc[UR10][R6.64] ;  /* 0x0000000a061b7981 */ /* 0x000ee2000c1e1900 */
[----:B------:R-:W-:Y:S01]  /*02f0*/  IMAD.WIDE.U32 R8, R25, 0x4, R6 ;  /* 0x0000000419087825 */ /* 0x000fe200078e0006 */
[----:B----4-:R-:W-:-:S04]  /*0300*/  FSETP.NEU.AND P2, PT, R14, -1, PT ;  /* 0xbf8000000e00780b */ /* 0x010fc80003f4d000 */
[----:B------:R-:W4:Y:S03]  /*0310*/  LDG.E R26, desc[UR10][R8.64] ;  /* 0x0000000a081a7981 */ /* 0x000f26000c1e1900 */
[----:B------:R-:W-:-:S06]  /*0320*/  @P0 IMAD.WIDE.U32 R16, R21, 0x4, R16 ;  /* 0x0000000415100825 */ /* 0x000fcc00078e0010 */
[----:B------:R-:W4:Y:S01]  /*0330*/  @P0 LDG.E R16, desc[UR10][R16.64] ;  /* 0x0000000a10100981 */ /* 0x000f22000c1e1900 */
[----:B--2---:R-:W-:Y:S01]  /*0340*/  FSETP.NEU.AND P3, PT, R0, -1, PT ;  /* 0xbf8000000000780b */ /* 0x004fe20003f6d000 */
[----:B-----5:R-:W-:Y:S01]  /*0350*/  @P5 FADD R23, R23, R10 ;  /* 0x0000000a17175221 */ /* 0x020fe20000000000 */
[----:B------:R-:W-:-:S05]  /*0360*/  IMAD.WIDE.U32 R10, R25, 0x4, R8 ;  /* 0x00000004190a7825 */ /* 0x000fca00078e0008 */
[----:B------:R-:W2:Y:S01]  /*0370*/  LDG.E R24, desc[UR10][R10.64] ;  /* 0x0000000a0a187981 */ /* 0x000ea2000c1e1900 */
[----:B------:R-:W-:-:S05]  /*0380*/  IMAD.WIDE.U32 R14, R25, 0x4, R10 ;  /* 0x00000004190e7825 */ /* 0x000fca00078e000a */
[----:B------:R-:W5:Y:S01]  /*0390*/  LDG.E R0, desc[UR10][R14.64] ;  /* 0x0000000a0e007981 */ /* 0x000f62000c1e1900 */
[C---:B------:R-:W-:Y:S02]  /*03a0*/  ISETP.NE.OR P4, PT, R21.reuse, RZ, !P5 ;  /* 0x000000ff1500720c */ /* 0x040fe40006f85670 */
[----:B------:R-:W-:Y:S02]  /*03b0*/  ISETP.NE.OR P6, PT, R21, RZ, !P0 ;  /* 0x000000ff1500720c */ /* 0x000fe400047c5670 */
[----:B---3--:R-:W-:Y:S01]  /*03c0*/  FSETP.NEU.AND P1, PT, R27, -1, PT ;  /* 0xbf8000001b00780b */ /* 0x008fe20003f2d000 */
[----:B------:R-:W-:-:S04]  /*03d0*/  @P2 IMAD.WIDE.U32 R12, R21, 0x4, R12 ;  /* 0x00000004150c2825 */ /* 0x000fc800078e000c */
[C---:B------:R-:W-:Y:S02]  /*03e0*/  @P3 IMAD.WIDE.U32 R4, R21.reuse, 0x4, R4 ;  /* 0x0000000415043825 */ /* 0x040fe400078e0004 */
[----:B------:R-:W3:Y:S02]  /*03f0*/  @P2 LDG.E R12, desc[UR10][R12.64] ;  /* 0x0000000a0c0c2981 */ /* 0x000ee4000c1e1900 */
[----:B------:R-:W-:Y:S01]  /*0400*/  @!P4 FADD R18, R18, 1 ;  /* 0x3f8000001212c421 */ /* 0x000fe20000000000 */
[----:B----4-:R-:W-:Y:S01]  /*0410*/  FSETP.NEU.AND P4, PT, R26, -1, PT ;  /* 0xbf8000001a00780b */ /* 0x010fe20003f8d000 */
[----:B------:R-:W4:Y:S02]  /*0420*/  @P3 LDG.E R4, desc[UR10][R4.64] ;  /* 0x0000000a04043981 */ /* 0x000f24000c1e1900 */
[----:B------:R-:W-:Y:S01]  /*0430*/  @!P6 FADD R18, R18, 1 ;  /* 0x3f8000001212e421 */ /* 0x000fe20000000000 */
[----:B------:R-:W-:-:S06]  /*0440*/  @P1 IMAD.WIDE.U32 R6, R21, 0x4, R6 ;  /* 0x0000000415061825 */ /* 0x000fcc00078e0006 */
[----:B------:R-:W4:Y:S03]  /*0450*/  @P1 LDG.E R6, desc[UR10][R6.64] ;  /* 0x0000000a06061981 */ /* 0x000f26000c1e1900 */
[----:B------:R-:W-:-:S06]  /*0460*/  @P4 IMAD.WIDE.U32 R8, R21, 0x4, R8 ;  /* 0x0000000415084825 */ /* 0x000fcc00078e0008 */
[----:B------:R-:W4:Y:S01]  /*0470*/  @P4 LDG.E R8, desc[UR10][R8.64] ;  /* 0x0000000a08084981 */ /* 0x000f22000c1e1900 */
[----:B------:R-:W-:Y:S01]  /*0480*/  @P0 FADD R23, R23, R16 ;  /* 0x0000001017170221 */ /* 0x000fe20000000000 */
[----:B------:R-:W-:Y:S02]  /*0490*/  ISETP.NE.OR P0, PT, R21, RZ, !P2 ;  /* 0x000000ff1500720c */ /* 0x000fe40005705670 */
[----:B--2---:R-:W-:Y:S02]  /*04a0*/  FSETP.NEU.AND P5, PT, R24, -1, PT ;  /* 0xbf8000001800780b */ /* 0x004fe40003fad000 */
[----:B-----5:R-:W-:-:S11]  /*04b0*/  FSETP.NEU.AND P6, PT, R0, -1, PT ;  /* 0xbf8000000000780b */ /* 0x020fd60003fcd000 */
[----:B------:R-:W-:-:S04]  /*04c0*/  @P5 IMAD.WIDE.U32 R10, R21, 0x4, R10 ;  /* 0x00000004150a5825 */ /* 0x000fc800078e000a */
[C---:B------:R-:W-:Y:S02]  /*04d0*/  @P6 IMAD.WIDE.U32 R14, R21.reuse, 0x4, R14 ;  /* 0x00000004150e6825 */ /* 0x040fe400078e000e */
[----:B------:R-:W2:Y:S04]  /*04e0*/  @P5 LDG.E R10, desc[UR10][R10.64] ;  /* 0x0000000a0a0a5981 */ /* 0x000ea8000c1e1900 */
[----:B------:R-:W5:Y:S01]  /*04f0*/  @P6 LDG.E R14, desc[UR10][R14.64] ;  /* 0x0000000a0e0e6981 */ /* 0x000f62000c1e1900 */
[----:B------:R-:W-:Y:S01]  /*0500*/  @!P0 FADD R18, R18, 1 ;  /* 0x3f80000012128421 */ /* 0x000fe20000000000 */
[----:B------:R-:W-:-:S13]  /*0510*/  ISETP.NE.OR P0, PT, R21, RZ, !P3 ;  /* 0x000000ff1500720c */ /* 0x000fda0005f05670 */
[----:B------:R-:W-:Y:S01]  /*0520*/  @!P0 FADD R18, R18, 1 ;  /* 0x3f80000012128421 */ /* 0x000fe20000000000 */
[----:B------:R-:W-:Y:S01]  /*0530*/  ISETP.NE.OR P0, PT, R21, RZ, !P1 ;  /* 0x000000ff1500720c */ /* 0x000fe20004f05670 */
[----:B---3--:R-:W-:Y:S01]  /*0540*/  @P2 FADD R23, R23, R12 ;  /* 0x0000000c17172221 */ /* 0x008fe20000000000 */
[----:B------:R-:W-:-:S11]  /*0550*/  ISETP.NE.OR P2, PT, R21, RZ, !P5 ;  /* 0x000000ff1500720c */ /* 0x000fd60006f45670 */
[----:B------:R-:W-:Y:S01]  /*0560*/  @!P0 FADD R18, R18, 1 ;  /* 0x3f80000012128421 */ /* 0x000fe20000000000 */
[----:B------:R-:W-:Y:S01]  /*0570*/  ISETP.NE.OR P0, PT, R21, RZ, !P4 ;  /* 0x000000ff1500720c */ /* 0x000fe20006705670 */
[----:B----4-:R-:W-:Y:S01]  /*0580*/  @P3 FADD R23, R23, R4 ;  /* 0x0000000417173221 */ /* 0x010fe20000000000 */
[----:B------:R-:W-:-:S03]  /*0590*/  UIADD3 UR4, UPT, UPT, UR4, 0x8, URZ ;  /* 0x0000000804047890 */ /* 0x000fc6000fffe0ff */
[----:B------:R-:W-:Y:S01]  /*05a0*/  @P1 FADD R23, R23, R6 ;  /* 0x0000000617171221 */ /* 0x000fe20000000000 */
[----:B------:R-:W-:-:S07]  /*05b0*/  UISETP.NE.AND UP0, UPT, UR4, URZ, UPT ;  /* 0x000000ff0400728c */ /* 0x000fce000bf05270 */
[----:B------:R-:W-:Y:S01]  /*05c0*/  @!P0 FADD R18, R18, 1 ;  /* 0x3f80000012128421 */ /* 0x000fe20000000000 */
[----:B------:R-:W-:Y:S01]  /*05d0*/  ISETP.NE.OR P0, PT, R21, RZ, !P6 ;  /* 0x000000ff1500720c */ /* 0x000fe20007705670 */
[----:B------:R-:W-:Y:S02]  /*05e0*/  @P4 FADD R23, R23, R8 ;  /* 0x0000000817174221 */ /* 0x000fe40000000000 */
[----:B------:R-:W-:Y:S01]  /*05f0*/  @!P2 FADD R18, R18, 1 ;  /* 0x3f8000001212a421 */ /* 0x000fe20000000000 */
[----:B------:R-:W-:-:S09]  /*0600*/  IMAD R22, R25, 0x8, R22 ;  /* 0x0000000819167824 */ /* 0x000fd200078e0216 */
[----:B------:R-:W-:Y:S01]  /*0610*/  @!P0 FADD R18, R18, 1 ;  /* 0x3f80000012128421 */ /* 0x000fe20000000000 */
[----:B--2---:R-:W-:-:S04]  /*0620*/  @P5 FADD R23, R23, R10 ;  /* 0x0000000a17175221 */ /* 0x004fc80000000000 */
[----:B-----5:R-:W-:Y:S01]  /*0630*/  @P6 FADD R23, R23, R14 ;  /* 0x0000000e17176221 */ /* 0x020fe20000000000 */
[----:B------:R-:W-:Y:S06]  /*0640*/  BRA.U UP0, `(.L_x_49) ;  /* 0xfffffff900f07547 */ /* 0x000fec000b83ffff */
[----:B------:R-:W-:-:S05]  /*0650*/  UMOV UR4, UR5 ;  /* 0x0000000500047c82 */ /* 0x000fca0008000000 */
.L_x_48:
[----:B------:R-:W-:-:S09]  /*0660*/  UISETP.NE.AND UP0, UPT, UR7, URZ, UPT ;  /* 0x000000ff0700728c */ /* 0x000fd2000bf05270 */
[----:B------:R-:W-:Y:S05]  /*0670*/  BRA.U !UP0, `(.L_x_50) ;  /* 0x0000000508507547 */ /* 0x000fea000b800000 */
[----:B------:R-:W-:Y:S02]  /*0680*/  UISETP.GE.U32.AND UP0, UPT, UR8, 0x3, UPT ;  /* 0x000000030800788c */ /* 0x000fe4000bf06070 */
[----:B------:R-:W-:-:S07]  /*0690*/  UISETP.NE.AND UP1, UPT, UR9, URZ, UPT ;  /* 0x000000ff0900728c */ /* 0x000fce000bf25270 */
[----:B------:R-:W-:Y:S05]  /*06a0*/  BRA.U !UP0, `(.L_x_51) ;  /* 0x0000000108987547 */ /* 0x000fea000b800000 */
[----:B------:R-:W0:Y:S08]  /*06b0*/  LDC R0, c[0x0][0x384] ;  /* 0x0000e100ff007b82 */ /* 0x000e300000000800 */
[----:B------:R-:W1:Y:S08]  /*06c0*/  LDC R9, c[0x0][0x388] ;  /* 0x0000e200ff097b82 */ /* 0x000e700000000800 */
[----:B------:R-:W2:Y:S01]  /*06d0*/  LDC.64 R10, c[0x0][0x390] ;  /* 0x0000e400ff0a7b82 */ /* 0x000ea20000000a00 */
[----:B0-----:R-:W-:-:S04]  /*06e0*/  IMAD R0, R19, R0, UR4 ;  /* 0x0000000413007e24 */ /* 0x001fc8000f8e0200 */
[----:B-1----:R-:W-:-:S04]  /*06f0*/  IMAD R3, R0, R9, RZ ;  /* 0x0000000900037224 */ /* 0x002fc800078e02ff */
[----:B--2---:R-:W-:-:S05]  /*0700*/  IMAD.WIDE R10, R3, 0x4, R10 ;  /* 0x00000004030a7825 */ /* 0x004fca00078e020a */
[----:B------:R-:W2:Y:S01]  /*0710*/  LDG.E R13, desc[UR10][R10.64] ;  /* 0x0000000a0a0d7981 */ /* 0x000ea2000c1e1900 */
[----:B------:R-:W-:-:S05]  /*0720*/  IMAD.WIDE.U32 R6, R9, 0x4, R10 ;  /* 0x0000000409067825 */ /* 0x000fca00078e000a */
[----:B------:R-:W3:Y:S01]  /*0730*/  LDG.E R0, desc[UR10][R6.64] ;  /* 0x0000000a06007981 */ /* 0x000ee2000c1e1900 */
[----:B------:R-:W-:-:S05]  /*0740*/  IMAD.WIDE.U32 R4, R9, 0x4, R6 ;  /* 0x0000000409047825 */ /* 0x000fca00078e0006 */
[----:B------:R-:W4:Y:S01]  /*0750*/  LDG.E R8, desc[UR10][R4.64] ;  /* 0x0000000a04087981 */ /* 0x000f22000c1e1900 */
[----:B------:R-:W-:-:S05]  /*0760*/  IMAD.WIDE.U32 R2, R9, 0x4, R4 ;  /* 0x0000000409027825 */ /* 0x000fca00078e0004 */
[----:B------:R-:W5:Y:S01]  /*0770*/  LDG.E R12, desc[UR10][R2.64] ;  /* 0x0000000a020c7981 */ /* 0x000f62000c1e1900 */
[----:B--2---:R-:W-:Y:S02]  /*0780*/  FSETP.NEU.AND P3, PT, R13, -1, PT ;  /* 0xbf8000000d00780b */ /* 0x004fe40003f6d000 */
[----:B---3--:R-:W-:Y:S02]  /*0790*/  FSETP.NEU.AND P2, PT, R0, -1, PT ;  /* 0xbf8000000000780b */ /* 0x008fe40003f4d000 */
[----:B----4-:R-:W-:-:S09]  /*07a0*/  FSETP.NEU.AND P1, PT, R8, -1, PT ;  /* 0xbf8000000800780b */ /* 0x010fd20003f2d000 */
[----:B------:R-:W-:Y:S01]  /*07b0*/  @P3 IMAD.WIDE.U32 R8, R21, 0x4, R10 ;  /* 0x0000000415083825 */ /* 0x000fe200078e000a */
[----:B-----5:R-:W-:-:S03]  /*07c0*/  FSETP.NEU.AND P0, PT, R12, -1, PT ;  /* 0xbf8000000c00780b */ /* 0x020fc60003f0d000 */
[C---:B------:R-:W-:Y:S02]  /*07d0*/  @P2 IMAD.WIDE.U32 R10, R21.reuse, 0x4, R6 ;  /* 0x00000004150a2825 */ /* 0x040fe400078e0006 */
[----:B------:R-:W2:Y:S02]  /*07e0*/  @P3 LDG.E R8, desc[UR10][R8.64] ;  /* 0x0000000a08083981 */ /* 0x000ea4000c1e1900 */
[C---:B------:R-:W-:Y:S02]  /*07f0*/  @P1 IMAD.WIDE.U32 R6, R21.reuse, 0x4, R4 ;  /* 0x0000000415061825 */ /* 0x040fe400078e0004 */
[----:B------:R-:W3:Y:S04]  /*0800*/  @P2 LDG.E R10, desc[UR10][R10.64] ;  /* 0x0000000a0a0a2981 */ /* 0x000ee8000c1e1900 */
[C---:B------:R-:W-:Y:S01]  /*0810*/  @P0 IMAD.WIDE.U32 R2, R21.reuse, 0x4, R2 ;  /* 0x0000000415020825 */ /* 0x040fe200078e0002 */
[----:B------:R-:W4:Y:S05]  /*0820*/  @P1 LDG.E R6, desc[UR10][R6.64] ;  /* 0x0000000a06061981 */ /* 0x000f2a000c1e1900 */
[----:B------:R-:W5:Y:S01]  /*0830*/  @P0 LDG.E R2, desc[UR10][R2.64] ;  /* 0x0000000a02020981 */ /* 0x000f62000c1e1900 */
[----:B------:R-:W-:-:S02]  /*0840*/  ISETP.NE.OR P4, PT, R21, RZ, !P3 ;  /* 0x000000ff1500720c */ /* 0x000fc40005f85670 */
[----:B------:R-:W-:-:S11]  /*0850*/  ISETP.NE.OR P5, PT, R21, RZ, !P2 ;  /* 0x000000ff1500720c */ /* 0x000fd600057a5670 */
[----:B------:R-:W-:Y:S01]  /*0860*/  @!P4 FADD R18, R18, 1 ;  /* 0x3f8000001212c421 */ /* 0x000fe20000000000 */
[----:B------:R-:W-:-:S03]  /*0870*/  ISETP.NE.OR P4, PT, R21, RZ, !P1 ;  /* 0x000000ff1500720c */ /* 0x000fc60004f85670 */
[----:B------:R-:W-:Y:S01]  /*0880*/  @!P5 FADD R18, R18, 1 ;  /* 0x3f8000001212d421 */ /* 0x000fe20000000000 */
[----:B------:R-:W-:Y:S01]  /*0890*/  ISETP.NE.OR P5, PT, R21, RZ, !P0 ;  /* 0x000000ff1500720c */ /* 0x000fe200047a5670 */
[----:B------:R-:W-:-:S08]  /*08a0*/  UIADD3 UR4, UPT, UPT, UR4, 0x4, URZ ;  /* 0x0000000404047890 */ /* 0x000fd0000fffe0ff */
[----:B------:R-:W-:-:S04]  /*08b0*/  @!P4 FADD R18, R18, 1 ;  /* 0x3f8000001212c421 */ /* 0x000fc80000000000 */
[----:B------:R-:W-:Y:S01]  /*08c0*/  @!P5 FADD R18, R18, 1 ;  /* 0x3f8000001212d421 */ /* 0x000fe20000000000 */
[----:B--2---:R-:W-:-:S04]  /*08d0*/  @P3 FADD R23, R23, R8 ;  /* 0x0000000817173221 */ /* 0x004fc80000000000 */
[----:B---3--:R-:W-:-:S04]  /*08e0*/  @P2 FADD R23, R23, R10 ;  /* 0x0000000a17172221 */ /* 0x008fc80000000000 */
[----:B----4-:R-:W-:-:S04]  /*08f0*/  @P1 FADD R23, R23, R6 ;  /* 0x0000000617171221 */ /* 0x010fc80000000000 */
[----:B-----5:R-:W-:-:S07]  /*0900*/  @P0 FADD R23, R23, R2 ;  /* 0x0000000217170221 */ /* 0x020fce0000000000 */
.L_x_51:
[----:B------:R-:W-:Y:S05]  /*0910*/  BRA.U !UP1, `(.L_x_50) ;  /* 0x0000000109a87547 */ /* 0x000fea000b800000 */
[----:B------:R-:W0:Y:S01]  /*0920*/  LDC R10, c[0x0][0x384] ;  /* 0x0000e100ff0a7b82 */ /* 0x000e220000000800 */
[----:B------:R-:W-:Y:S01]  /*0930*/  UISETP.NE.AND UP0, UPT, UR9, 0x1, UPT ;  /* 0x000000010900788c */ /* 0x000fe2000bf05270 */
[----:B0-----:R-:W-:-:S08]  /*0940*/  LOP3.LUT P2, RZ, R10, 0x1, RZ, 0xc0, !PT ;  /* 0x000000010aff7812 */ /* 0x001fd0000784c0ff */
        /* <DEDUP_REMOVED lines=10> */
[----:B--2---:R-:W-:Y:S02]  /*09f0*/  FSETP.NEU.AND P0, PT, R2, -1, PT ;  /* 0xbf8000000200780b */ /* 0x004fe40003f0d000 */
[----:B---3--:R-:W-:-:S11]  /*0a00*/  FSETP.NEU.AND P1, PT, R0, -1, PT ;  /* 0xbf8000000000780b */ /* 0x008fd60003f2d000 */
[----:B------:R-:W-:-:S04]  /*0a10*/  @P0 IMAD.WIDE.U32 R2, R21, 0x4, R8 ;  /* 0x0000000415020825 */ /* 0x000fc800078e0008 */
[C---:B------:R-:W-:Y:S02]  /*0a20*/  @P1 IMAD.WIDE.U32 R4, R21.reuse, 0x4, R6 ;  /* 0x0000000415041825 */ /* 0x040fe400078e0006 */
[----:B------:R-:W2:Y:S04]  /*0a30*/  @P0 LDG.E R2, desc[UR10][R2.64] ;  /* 0x0000000a02020981 */ /* 0x000ea8000c1e1900 */
[----:B------:R-:W3:Y:S01]  /*0a40*/  @P1 LDG.E R4, desc[UR10][R4.64] ;  /* 0x0000000a04041981 */ /* 0x000ee2000c1e1900 */
[C---:B------:R-:W-:Y:S01]  /*0a50*/  ISETP.NE.OR P3, PT, R21.reuse, RZ, !P0 ;  /* 0x000000ff1500720c */ /* 0x040fe20004765670 */
[----:B------:R-:W-:Y:S01]  /*0a60*/  UIADD3 UR4, UPT, UPT, UR4, 0x2, URZ ;  /* 0x0000000204047890 */ /* 0x000fe2000fffe0ff */
[----:B------:R-:W-:-:S11]  /*0a70*/  ISETP.NE.OR P4, PT, R21, RZ, !P1 ;  /* 0x000000ff1500720c */ /* 0x000fd60004f85670 */
[----:B------:R-:W-:-:S04]  /*0a80*/  @!P3 FADD R18, R18, 1 ;  /* 0x3f8000001212b421 */ /* 0x000fc80000000000 */
[----:B------:R-:W-:Y:S01]  /*0a90*/  @!P4 FADD R18, R18, 1 ;  /* 0x3f8000001212c421 */ /* 0x000fe20000000000 */
[----:B--2---:R-:W-:-:S04]  /*0aa0*/  @P0 FADD R23, R23, R2 ;  /* 0x0000000217170221 */ /* 0x004fc80000000000 */
[----:B---3--:R-:W-:-:S07]  /*0ab0*/  @P1 FADD R23, R23, R4 ;  /* 0x0000000417171221 */ /* 0x008fce0000000000 */
.L_x_52:
[----:B------:R-:W-:Y:S05]  /*0ac0*/  @!P2 BRA `(.L_x_50) ;  /* 0x00000000003ca947 */ /* 0x000fea0003800000 */
[----:B------:R-:W0:Y:S01]  /*0ad0*/  LDC.64 R2, c[0x0][0x390] ;  /* 0x0000e400ff027b82 */ /* 0x000e220000000a00 */
[----:B------:R-:W1:Y:S01]  /*0ae0*/  LDCU UR12, c[0x0][0x388] ;  /* 0x00007100ff0c77ac */ /* 0x000e620008000800 */
[----:B------:R-:W-:-:S04]  /*0af0*/  IMAD R0, R19, R10, UR4 ;  /* 0x0000000413007e24 */ /* 0x000fc8000f8e020a */
[----:B-1----:R-:W-:-:S04]  /*0b00*/  IMAD R5, R0, UR12, RZ ;  /* 0x0000000c00057c24 */ /* 0x002fc8000f8e02ff */
[----:B0-----:R-:W-:-:S05]  /*0b10*/  IMAD.WIDE R2, R5, 0x4, R2 ;  /* 0x0000000405027825 */ /* 0x001fca00078e0202 */
[----:B------:R-:W2:Y:S01]  /*0b20*/  LDG.E R0, desc[UR10][R2.64] ;  /* 0x0000000a02007981 */ /* 0x000ea2000c1e1900 */
[----:B------:R-:W-:Y:S01]  /*0b30*/  BSSY.RECONVERGENT B0, `(.L_x_50) ;  /* 0x0000008000007945 */ /* 0x000fe20003800200 */
[----:B--2---:R-:W-:-:S13]  /*0b40*/  FSETP.NEU.AND P0, PT, R0, -1, PT ;  /* 0xbf8000000000780b */ /* 0x004fda0003f0d000 */
[----:B------:R-:W-:Y:S05]  /*0b50*/  @!P0 BRA `(.L_x_53) ;  /* 0x0000000000148947 */ /* 0x000fea0003800000 */
[----:B------:R-:W-:-:S06]  /*0b60*/  IMAD.WIDE.U32 R2, R21, 0x4, R2 ;  /* 0x0000000415027825 */ /* 0x000fcc00078e0002 */
[----:B------:R-:W2:Y:S01]  /*0b70*/  LDG.E R2, desc[UR10][R2.64] ;  /* 0x0000000a02027981 */ /* 0x000ea2000c1e1900 */
[----:B------:R-:W-:-:S13]  /*0b80*/  ISETP.NE.AND P0, PT, R21, RZ, PT ;  /* 0x000000ff1500720c */ /* 0x000fda0003f05270 */
[----:B------:R-:W-:Y:S01]  /*0b90*/  @!P0 FADD R18, R18, 1 ;  /* 0x3f80000012128421 */ /* 0x000fe20000000000 */
[----:B--2---:R-:W-:-:S07]  /*0ba0*/  FADD R23, R23, R2 ;  /* 0x0000000217177221 */ /* 0x004fce0000000000 */
.L_x_53:
[----:B------:R-:W-:Y:S05]  /*0bb0*/  BSYNC.RECONVERGENT B0 ;  /* 0x0000000000007941 */ /* 0x000fea0003800200 */
.L_x_50:
[----:B------:R-:W0:Y:S01]  /*0bc0*/  MUFU.RCP R3, R18 ;  /* 0x0000001200037308 */ /* 0x000e220000001000 */
[----:B------:R-:W-:Y:S07]  /*0bd0*/  BSSY.RECONVERGENT B0, `(.L_x_54) ;  /* 0x000000b000007945 */ /* 0x000fee0003800200 */
[----:B------:R-:W1:Y:S01]  /*0be0*/  FCHK P0, R23, R18 ;  /* 0x0000001217007302 */ /* 0x000e620000000000 */
[----:B0-----:R-:W-:-:S04]  /*0bf0*/  FFMA R0, -R18, R3, 1 ;  /* 0x3f80000012007423 */ /* 0x001fc80000000103 */
[----:B------:R-:W-:-:S04]  /*0c00*/  FFMA R0, R3, R0, R3 ;  /* 0x0000000003007223 */ /* 0x000fc80000000003 */
[----:B------:R-:W-:-:S04]  /*0c10*/  FFMA R3, R0, R23, RZ ;  /* 0x0000001700037223 */ /* 0x000fc800000000ff */
[----:B------:R-:W-:-:S04]  /*0c20*/  FFMA R2, -R18, R3, R23 ;  /* 0x0000000312027223 */ /* 0x000fc80000000117 */
[----:B------:R-:W-:Y:S01]  /*0c30*/  FFMA R5, R0, R2, R3 ;  /* 0x0000000200057223 */ /* 0x000fe20000000003 */
[----:B-1----:R-:W-:Y:S06]  /*0c40*/  @!P0 BRA `(.L_x_55) ;  /* 0x00000000000c8947 */ /* 0x002fec0003800000 */
[----:B------:R-:W-:-:S07]  /*0c50*/  MOV R2, 0xc70 ;  /* 0x00000c7000027802 */ /* 0x000fce0000000f00 */
[----:B------:R-:W-:Y:S05]  /*0c60*/  CALL.REL.NOINC `($__internal_1_$__cuda_sm3x_div_rn_noftz_f32_slowpath) ;  /* 0x00000004002c7944 */ /* 0x000fea0003c00000 */
[----:B------:R-:W-:-:S07]  /*0c70*/  MOV R5, R0 ;  /* 0x0000000000057202 */ /* 0x000fce0000000f00 */
.L_x_55:
[----:B------:R-:W-:Y:S05]  /*0c80*/  BSYNC.RECONVERGENT B0 ;  /* 0x0000000000007941 */ /* 0x000fea0003800200 */
.L_x_54:
[----:B------:R-:W0:Y:S01]  /*0c90*/  LDCU UR4, c[0x0][0x388] ;  /* 0x00007100ff0477ac */ /* 0x000e220008000800 */
[----:B------:R-:W1:Y:S01]  /*0ca0*/  LDC.64 R2, c[0x0][0x398] ;  /* 0x0000e600ff027b82 */ /* 0x000e620000000a00 */
[----:B0-----:R-:W-:Y:S01]  /*0cb0*/  IMAD R7, R19, UR4, R21 ;  /* 0x0000000413077c24 */ /* 0x001fe2000f8e0215 */
[----:B------:R-:W-:-:S04]  /*0cc0*/  IADD3 R21, PT, PT, R21, 0x1, RZ ;  /* 0x0000000115157810 */ /* 0x000fc80007ffe0ff */
[----:B------:R-:W-:Y:S01]  /*0cd0*/  ISETP.NE.AND P0, PT, R21, UR4, PT ;  /* 0x0000000415007c0c */ /* 0x000fe2000bf05270 */
[----:B-1----:R-:W-:-:S05]  /*0ce0*/  IMAD.WIDE R2, R7, 0x4, R2 ;  /* 0x0000000407027825 */ /* 0x002fca00078e0202 */
[----:B------:R0:W-:Y:S07]  /*0cf0*/  STG.E desc[UR10][R2.64], R5 ;  /* 0x0000000502007986 */ /* 0x0001ee000c10190a */
[----:B------:R-:W-:Y:S05]  /*0d00*/  @!P0 EXIT ;  /* 0x000000000000894d */ /* 0x000fea0003800000 */
[----:B------:R-:W-:Y:S05]  /*0d10*/  BRA `(.L_x_56) ;  /* 0xfffffff400147947 */ /* 0x000fea000383ffff */
.L_x_47:
[----:B------:R-:W-:Y:S01]  /*0d20*/  IMAD.MOV.U32 R3, RZ, RZ, 0x7f800000 ;  /* 0x7f800000ff037424 */ /* 0x000fe200078e00ff */
[----:B------:R-:W0:Y:S03]  /*0d30*/  FCHK P0, RZ, RZ ;  /* 0x000000ffff007302 */ /* 0x000e260000000000 */
[----:B------:R-:W-:-:S04]  /*0d40*/  FFMA R0, -RZ, R3, 1 ;  /* 0x3f800000ff007423 */ /* 0x000fc80000000103 */
[----:B------:R-:W-:-:S04]  /*0d50*/  FFMA R0, R0, R3, +INF ;  /* 0x7f80000000007423 */ /* 0x000fc80000000003 */
[----:B------:R-:W-:-:S04]  /*0d60*/  FFMA R3, RZ, R0, RZ ;  /* 0x00000000ff037223 */ /* 0x000fc800000000ff */
[----:B------:R-:W-:-:S04]  /*0d70*/  FFMA R2, -RZ, R3, RZ ;  /* 0x00000003ff027223 */ /* 0x000fc800000001ff */
[----:B------:R-:W-:Y:S01]  /*0d80*/  FFMA R7, R0, R2, R3 ;  /* 0x0000000200077223 */ /* 0x000fe20000000003 */
[----:B0-----:R-:W-:Y:S06]  /*0d90*/  @!P0 BRA `(.L_x_57) ;  /* 0x0000000000148947 */ /* 0x001fec0003800000 */
[----:B------:R-:W-:Y:S01]  /*0da0*/  HFMA2 R23, -RZ, RZ, 0, 0 ;  /* 0x00000000ff177431 */ /* 0x000fe200000001ff */
[----:B------:R-:W-:Y:S02]  /*0db0*/  MOV R18, RZ ;  /* 0x000000ff00127202 */ /* 0x000fe40000000f00 */
[----:B------:R-:W-:-:S07]  /*0dc0*/  MOV R2, 0xde0 ;  /* 0x00000de000027802 */ /* 0x000fce0000000f00 */
[----:B------:R-:W-:Y:S05]  /*0dd0*/  CALL.REL.NOINC `($__internal_1_$__cuda_sm3x_div_rn_noftz_f32_slowpath) ;  /* 0x0000000000d07944 */ /* 0x000fea0003c00000 */
[----:B------:R-:W-:-:S07]  /*0de0*/  IMAD.MOV.U32 R7, RZ, RZ, R0 ;  /* 0x000000ffff077224 */ /* 0x000fce00078e0000 */
.L_x_57:
[----:B------:R-:W0:Y:S01]  /*0df0*/  LDC R6, c[0x0][0x388] ;  /* 0x0000e200ff067b82 */ /* 0x000e220000000800 */
[----:B------:R-:W-:Y:S01]  /*0e00*/  HFMA2 R0, -RZ, RZ, 0, 0 ;  /* 0x00000000ff007431 */ /* 0x000fe200000001ff */
[C---:B0-----:R-:W-:Y:S02]  /*0e10*/  ISETP.GE.U32.AND P0, PT, R6.reuse, 0x8, PT ;  /* 0x000000080600780c */ /* 0x041fe40003f06070 */
[----:B------:R-:W-:-:S04]  /*0e20*/  LOP3.LUT R8, R6, 0x7, RZ, 0xc0, !PT ;  /* 0x0000000706087812 */ /* 0x000fc800078ec0ff */
[----:B------:R-:W-:-:S07]  /*0e30*/  ISETP.NE.AND P1, PT, R8, RZ, PT ;  /* 0x000000ff0800720c */ /* 0x000fce0003f25270 */
[----:B------:R-:W-:Y:S06]  /*0e40*/  @!P0 BRA `(.L_x_58) ;  /* 0x0000000000408947 */ /* 0x000fec0003800000 */
[----:B------:R-:W0:Y:S01]  /*0e50*/  LDC.64 R4, c[0x0][0x398] ;  /* 0x0000e600ff047b82 */ /* 0x000e220000000a00 */
[----:B------:R-:W-:Y:S01]  /*0e60*/  LOP3.LUT R0, R6, 0x7ffffff8, RZ, 0xc0, !PT ;  /* 0x7ffffff806007812 */ /* 0x000fe200078ec0ff */
[----:B------:R-:W-:-:S06]  /*0e70*/  UMOV UR4, URZ ;  /* 0x000000ff00047c82 */ /* 0x000fcc0008000000 */
.L_x_59:
[----:B-1----:R-:W-:Y:S01]  /*0e80*/  IMAD R3, R19, R6, UR4 ;  /* 0x0000000413037e24 */ /* 0x002fe2000f8e0206 */
[----:B------:R-:W-:-:S03]  /*0e90*/  UIADD3 UR4, UPT, UPT, UR4, 0x8, URZ ;  /* 0x0000000804047890 */ /* 0x000fc6000fffe0ff */
[----:B0-----:R-:W-:-:S03]  /*0ea0*/  IMAD.WIDE R2, R3, 0x4, R4 ;  /* 0x0000000403027825 */ /* 0x001fc600078e0204 */
[----:B------:R-:W-:Y:S02]  /*0eb0*/  ISETP.NE.AND P0, PT, R0, UR4, PT ;  /* 0x0000000400007c0c */ /* 0x000fe4000bf05270 */
[----:B------:R1:W-:Y:S04]  /*0ec0*/  STG.E desc[UR10][R2.64], R7 ;  /* 0x0000000702007986 */ /* 0x0003e8000c10190a */
[----:B------:R1:W-:Y:S04]  /*0ed0*/  STG.E desc[UR10][R2.64+0x4], R7 ;  /* 0x0000040702007986 */ /* 0x0003e8000c10190a */
[----:B------:R1:W-:Y:S04]  /*0ee0*/  STG.E desc[UR10][R2.64+0x8], R7 ;  /* 0x0000080702007986 */ /* 0x0003e8000c10190a */
[----:B------:R1:W-:Y:S04]  /*0ef0*/  STG.E desc[UR10][R2.64+0xc], R7 ;  /* 0x00000c0702007986 */ /* 0x0003e8000c10190a */
[----:B------:R1:W-:Y:S04]  /*0f00*/  STG.E desc[UR10][R2.64+0x10], R7 ;  /* 0x0000100702007986 */ /* 0x0003e8000c10190a */
[----:B------:R1:W-:Y:S04]  /*0f10*/  STG.E desc[UR10][R2.64+0x14], R7 ;  /* 0x0000140702007986 */ /* 0x0003e8000c10190a */
[----:B------:R1:W-:Y:S04]  /*0f20*/  STG.E desc[UR10][R2.64+0x18], R7 ;  /* 0x0000180702007986 */ /* 0x0003e8000c10190a */
[----:B------:R1:W-:Y:S01]  /*0f30*/  STG.E desc[UR10][R2.64+0x1c], R7 ;  /* 0x00001c0702007986 */ /* 0x0003e2000c10190a */
[----:B------:R-:W-:Y:S05]  /*0f40*/  @P0 BRA `(.L_x_59) ;  /* 0xfffffffc00cc0947 */ /* 0x000fea000383ffff */
.L_x_58:
[----:B------:R-:W-:Y:S05]  /*0f50*/  @!P1 EXIT ;  /* 0x000000000000994d */ /* 0x000fea0003800000 */
[----:B------:R-:W-:Y:S02]  /*0f60*/  ISETP.GE.U32.AND P0, PT, R8, 0x4, PT ;  /* 0x000000040800780c */ /* 0x000fe40003f06070 */
[----:B------:R-:W-:-:S04]  /*0f70*/  LOP3.LUT R4, R6, 0x3, RZ, 0xc0, !PT ;  /* 0x0000000306047812 */ /* 0x000fc800078ec0ff */
[----:B------:R-:W-:-:S07]  /*0f80*/  ISETP.NE.AND P1, PT, R4, RZ, PT ;  /* 0x000000ff0400720c */ /* 0x000fce0003f25270 */
[----:B------:R-:W-:Y:S06]  /*0f90*/  @!P0 BRA `(.L_x_60) ;  /* 0x0000000000208947 */ /* 0x000fec0003800000 */
[----:B-1----:R-:W0:Y:S01]  /*0fa0*/  LDC.64 R2, c[0x0][0x398] ;  /* 0x0000e600ff027b82 */ /* 0x002e220000000a00 */
[----:B------:R-:W-:Y:S01]  /*0fb0*/  IMAD R5, R19, R6, R0 ;  /* 0x0000000613057224 */ /* 0x000fe200078e0200 */
[----:B------:R-:W-:-:S03]  /*0fc0*/  IADD3 R0, PT, PT, R0, 0x4, RZ ;  /* 0x0000000400007810 */ /* 0x000fc60007ffe0ff */
[----:B0-----:R-:W-:-:S05]  /*0fd0*/  IMAD.WIDE R2, R5, 0x4, R2 ;  /* 0x0000000405027825 */ /* 0x001fca00078e0202 */
[----:B------:R0:W-:Y:S04]  /*0fe0*/  STG.E desc[UR10][R2.64], R7 ;  /* 0x0000000702007986 */ /* 0x0001e8000c10190a */
[----:B------:R0:W-:Y:S04]  /*0ff0*/  STG.E desc[UR10][R2.64+0x4], R7 ;  /* 0x0000040702007986 */ /* 0x0001e8000c10190a */
[----:B------:R0:W-:Y:S04]  /*1000*/  STG.E desc[UR10][R2.64+0x8], R7 ;  /* 0x0000080702007986 */ /* 0x0001e8000c10190a */
[----:B------:R0:W-:Y:S02]  /*1010*/  STG.E desc[UR10][R2.64+0xc], R7 ;  /* 0x00000c0702007986 */ /* 0x0001e4000c10190a */
.L_x_60:
[----:B------:R-:W-:Y:S05]  /*1020*/  @!P1 EXIT ;  /* 0x000000000000994d */ /* 0x000fea0003800000 */
[----:B------:R-:W-:Y:S02]  /*1030*/  ISETP.NE.AND P0, PT, R4, 0x1, PT ;  /* 0x000000010400780c */ /* 0x000fe40003f05270 */
[----:B------:R-:W-:-:S04]  /*1040*/  LOP3.LUT R4, R6, 0x1, RZ, 0xc0, !PT ;  /* 0x0000000106047812 */ /* 0x000fc800078ec0ff */
[----:B------:R-:W-:-:S07]  /*1050*/  ISETP.NE.U32.AND P1, PT, R4, 0x1, PT ;  /* 0x000000010400780c */ /* 0x000fce0003f25070 */
[----:B01----:R-:W0:Y:S01]  /*1060*/  @P0 LDC.64 R2, c[0x0][0x398] ;  /* 0x0000e600ff020b82 */ /* 0x003e220000000a00 */
[----:B------:R-:W-:-:S04]  /*1070*/  @P0 IMAD R5, R19, R6, R0 ;  /* 0x0000000613050224 */ /* 0x000fc800078e0200 */
[----:B0-----:R-:W-:-:S05]  /*1080*/  @P0 IMAD.WIDE R2, R5, 0x4, R2 ;  /* 0x0000000405020825 */ /* 0x001fca00078e0202 */
[----:B------:R0:W-:Y:S04]  /*1090*/  @P0 STG.E desc[UR10][R2.64], R7 ;  /* 0x0000000702000986 */ /* 0x0001e8000c10190a */
[----:B------:R0:W-:Y:S01]  /*10a0*/  @P0 STG.E desc[UR10][R2.64+0x4], R7 ;  /* 0x0000040702000986 */ /* 0x0001e2000c10190a */
[----:B------:R-:W-:Y:S05]  /*10b0*/  @P1 EXIT ;  /* 0x000000000000194d */ /* 0x000fea0003800000 */
[----:B0-----:R-:W0:Y:S01]  /*10c0*/  LDC.64 R2, c[0x0][0x398] ;  /* 0x0000e600ff027b82 */ /* 0x001e220000000a00 */
[----:B------:R-:W-:-:S04]  /*10d0*/  @P0 VIADD R0, R0, 0x2 ;  /* 0x0000000200000836 */ /* 0x000fc80000000000 */
[----:B------:R-:W-:-:S04]  /*10e0*/  IMAD R19, R19, R6, R0 ;  /* 0x0000000613137224 */ /* 0x000fc800078e0200 */
[----:B0-----:R-:W-:-:S05]  /*10f0*/  IMAD.WIDE R2, R19, 0x4, R2 ;  /* 0x0000000413027825 */ /* 0x001fca00078e0202 */
[----:B------:R-:W-:Y:S01]  /*1100*/  STG.E desc[UR10][R2.64], R7 ;  /* 0x0000000702007986 */ /* 0x000fe2000c10190a */
[----:B------:R-:W-:Y:S05]  /*1110*/  EXIT ;  /* 0x000000000000794d */ /* 0x000fea0003800000 */
        .weak           $__internal_1_$__cuda_sm3x_div_rn_noftz_f32_slowpath
        .type           $__internal_1_$__cuda_sm3x_div_rn_noftz_f32_slowpath,@function
        .size           $__internal_1_$__cuda_sm3x_div_rn_noftz_f32_slowpath,(.L_x_96 - $__internal_1_$__cuda_sm3x_div_rn_noftz_f32_slowpath)
$__internal_1_$__cuda_sm3x_div_rn_noftz_f32_slowpath:
[--C-:B------:R-:W-:Y:S01]  /*1120*/  SHF.R.U32.HI R3, RZ, 0x17, R18.reuse ;  /* 0x00000017ff037819 */ /* 0x100fe20000011612 */
[----:B------:R-:W-:Y:S01]  /*1130*/  BSSY.RECONVERGENT B1, `(.L_x_61) ;  /* 0x0000063000017945 */ /* 0x000fe20003800200 */
[----:B------:R-:W-:Y:S02]  /*1140*/  SHF.R.U32.HI R0, RZ, 0x17, R23 ;  /* 0x00000017ff007819 */ /* 0x000fe40000011617 */
[----:B------:R-:W-:Y:S02]  /*1150*/  LOP3.LUT R11, R3, 0xff, RZ, 0xc0, !PT ;  /* 0x000000ff030b7812 */ /* 0x000fe400078ec0ff */
[----:B------:R-:W-:Y:S01]  /*1160*/  LOP3.LUT R4, R0, 0xff, RZ, 0xc0, !PT ;  /* 0x000000ff00047812 */ /* 0x000fe200078ec0ff */
[----:B------:R-:W-:Y:S01]  /*1170*/  IMAD.MOV.U32 R0, RZ, RZ, R18 ;  /* 0x000000ffff007224 */ /* 0x000fe200078e0012 */
        /* <DEDUP_REMOVED lines=25> */
[----:B------:R-:W-:Y:S02]  /*1310*/  @!P0 IMAD.MOV.U32 R3, RZ, RZ, -0x40 ;  /* 0xffffffc0ff038424 */ /* 0x000fe400078e00ff */
[----:B------:R-:W-:Y:S01]  /*1320*/  @!P0 FFMA R23, R23, 1.84467440737095516160e+19, RZ ;  /* 0x5f80000017178823 */ /* 0x000fe200000000ff */
[----:B------:R-:W-:Y:S02]  /*1330*/  @!P1 FFMA R0, R18, 1.84467440737095516160e+19, RZ ;  /* 0x5f80000012009823 */ /* 0x000fe400000000ff */
[----:B------:R-:W-:-:S07]  /*1340*/  @!P1 IADD3 R3, PT, PT, R3, 0x40, RZ ;  /* 0x0000004003039810 */ /* 0x000fce0007ffe0ff */
.L_x_62:
[----:B------:R-:W-:Y:S01]  /*1350*/  LEA R5, R11, 0xc0800000, 0x17 ;  /* 0xc08000000b057811 */ /* 0x000fe200078eb8ff */
[----:B------:R-:W-:Y:S01]  /*1360*/  VIADD R4, R4, 0xffffff81 ;  /* 0xffffff8104047836 */ /* 0x000fe20000000000 */
[----:B------:R-:W-:Y:S02]  /*1370*/  BSSY.RECONVERGENT B2, `(.L_x_67) ;  /* 0x0000035000027945 */ /* 0x000fe40003800200 */
[----:B------:R-:W-:Y:S01]  /*1380*/  IADD3 R5, PT, PT, -R5, R0, RZ ;  /* 0x0000000005057210 */ /* 0x000fe20007ffe1ff */
[----:B------:R-:W-:-:S03]  /*1390*/  IMAD R0, R4, -0x800000, R23 ;  /* 0xff80000004007824 */ /* 0x000fc600078e0217 */
[----:B------:R-:W0:Y:S01]  /*13a0*/  MUFU.RCP R6, R5 ;  /* 0x0000000500067308 */ /* 0x000e220000001000 */
[----:B------:R-:W-:-:S04]  /*13b0*/  FADD.FTZ R7, -R5, -RZ ;  /* 0x800000ff05077221 */ /* 0x000fc80000010100 */
[----:B0-----:R-:W-:-:S04]  /*13c0*/  FFMA R9, R6, R7, 1 ;  /* 0x3f80000006097423 */ /* 0x001fc80000000007 */
[----:B------:R-:W-:-:S04]  /*13d0*/  FFMA R13, R6, R9, R6 ;  /* 0x00000009060d7223 */ /* 0x000fc80000000006 */
[----:B------:R-:W-:-:S04]  /*13e0*/  FFMA R6, R0, R13, RZ ;  /* 0x0000000d00067223 */ /* 0x000fc800000000ff */
[----:B------:R-:W-:-:S04]  /*13f0*/  FFMA R9, R7, R6, R0 ;  /* 0x0000000607097223 */ /* 0x000fc80000000000 */
[----:B------:R-:W-:Y:S01]  /*1400*/  FFMA R8, R13, R9, R6 ;  /* 0x000000090d087223 */ /* 0x000fe20000000006 */
[----:B------:R-:W-:-:S03]  /*1410*/  IADD3 R6, PT, PT, R4, 0x7f, -R11 ;  /* 0x0000007f04067810 */ /* 0x000fc60007ffe80b */
[----:B------:R-:W-:Y:S01]  /*1420*/  FFMA R7, R7, R8, R0 ;  /* 0x0000000807077223 */ /* 0x000fe20000000000 */
[----:B------:R-:W-:-:S03]  /*1430*/  IADD3 R3, PT, PT, R6, R3, RZ ;  /* 0x0000000306037210 */ /* 0x000fc60007ffe0ff */
[----:B------:R-:W-:-:S05]  /*1440*/  FFMA R0, R13, R7, R8 ;  /* 0x000000070d007223 */ /* 0x000fca0000000008 */
[----:B------:R-:W-:-:S04]  /*1450*/  SHF.R.U32.HI R4, RZ, 0x17, R0 ;  /* 0x00000017ff047819 */ /* 0x000fc80000011600 */
[----:B------:R-:W-:-:S04]  /*1460*/  LOP3.LUT R4, R4, 0xff, RZ, 0xc0, !PT ;  /* 0x000000ff04047812 */ /* 0x000fc800078ec0ff */
[----:B------:R-:W-:-:S05]  /*1470*/  IADD3 R9, PT, PT, R4, R3, RZ ;  /* 0x0000000304097210 */ /* 0x000fca0007ffe0ff */
[----:B------:R-:W-:-:S05]  /*1480*/  VIADD R4, R9, 0xffffffff ;  /* 0xffffffff09047836 */ /* 0x000fca0000000000 */
        /* <DEDUP_REMOVED lines=9> */
[-CC-:B------:R-:W-:Y:S01]  /*1520*/  FFMA.RZ R3, R13, R7.reuse, R8.reuse ;  /* 0x000000070d037223 */ /* 0x180fe2000000c008 */
[----:B------:R-:W-:Y:S01]  /*1530*/  IADD3 R6, PT, PT, R9, 0x20, RZ ;  /* 0x0000002009067810 */ /* 0x000fe20007ffe0ff */
[-CC-:B------:R-:W-:Y:S01]  /*1540*/  FFMA.RM R4, R13, R7.reuse, R8.reuse ;  /* 0x000000070d047223 */ /* 0x180fe20000004008 */
[----:B------:R-:W-:Y:S02]  /*1550*/  ISETP.NE.AND P2, PT, R9, RZ, PT ;  /* 0x000000ff0900720c */ /* 0x000fe40003f45270 */
[----:B------:R-:W-:Y:S01]  /*1560*/  LOP3.LUT R5, R3, 0x7fffff, RZ, 0xc0, !PT ;  /* 0x007fffff03057812 */ /* 0x000fe200078ec0ff */
[----:B------:R-:W-:Y:S01]  /*1570*/  FFMA.RP R3, R13, R7, R8 ;  /* 0x000000070d037223 */ /* 0x000fe20000008008 */
[----:B------:R-:W-:Y:S02]  /*1580*/  ISETP.NE.AND P1, PT, R9, RZ, PT ;  /* 0x000000ff0900720c */ /* 0x000fe40003f25270 */
[----:B------:R-:W-:Y:S02]  /*1590*/  LOP3.LUT R5, R5, 0x800000, RZ, 0xfc, !PT ;  /* 0x0080000005057812 */ /* 0x000fe400078efcff */
[----:B------:R-:W-:-:S02]  /*15a0*/  IADD3 R7, PT, PT, -R9, RZ, RZ ;  /* 0x000000ff09077210 */ /* 0x000fc40007ffe1ff */
[----:B------:R-:W-:Y:S02]  /*15b0*/  SHF.L.U32 R6, R5, R6, RZ ;  /* 0x0000000605067219 */ /* 0x000fe400000006ff */
[----:B------:R-:W-:Y:S02]  /*15c0*/  FSETP.NEU.FTZ.AND P0, PT, R3, R4, PT ;  /* 0x000000040300720b */ /* 0x000fe40003f1d000 */
[----:B------:R-:W-:Y:S02]  /*15d0*/  SEL R4, R7, RZ, P2 ;  /* 0x000000ff07047207 */ /* 0x000fe40001000000 */
[----:B------:R-:W-:Y:S02]  /*15e0*/  ISETP.NE.AND P1, PT, R6, RZ, P1 ;  /* 0x000000ff0600720c */ /* 0x000fe40000f25270 */
[----:B------:R-:W-:Y:S02]  /*15f0*/  SHF.R.U32.HI R4, RZ, R4, R5 ;  /* 0x00000004ff047219 */ /* 0x000fe40000011605 */
[----:B------:R-:W-:-:S02]  /*1600*/  PLOP3.LUT P0, PT, P0, P1, PT, 0xf8, 0x8f ;  /* 0x00000000008f781c */ /* 0x000fc40000703f70 */
[----:B------:R-:W-:Y:S02]  /*1610*/  SHF.R.U32.HI R6, RZ, 0x1, R4 ;  /* 0x00000001ff067819 */ /* 0x000fe40000011604 */
[----:B------:R-:W-:-:S04]  /*1620*/  SEL R3, RZ, 0x1, !P0 ;  /* 0x00000001ff037807 */ /* 0x000fc80004000000 */
[----:B------:R-:W-:-:S04]  /*1630*/  LOP3.LUT R3, R3, 0x1, R6, 0xf8, !PT ;  /* 0x0000000103037812 */ /* 0x000fc800078ef806 */
[----:B------:R-:W-:-:S05]  /*1640*/  LOP3.LUT R3, R3, R4, RZ, 0xc0, !PT ;  /* 0x0000000403037212 */ /* 0x000fca00078ec0ff */
[----:B------:R-:W-:-:S05]  /*1650*/  IMAD.IADD R3, R6, 0x1, R3 ;  /* 0x0000000106037824 */ /* 0x000fca00078e0203 */
[----:B------:R-:W-:Y:S01]  /*1660*/  LOP3.LUT R0, R3, R0, RZ, 0xfc, !PT ;  /* 0x0000000003007212 */ /* 0x000fe200078efcff */
[----:B------:R-:W-:Y:S06]  /*1670*/  BRA `(.L_x_70) ;  /* 0x0000000000107947 */ /* 0x000fec0003800000 */
.L_x_69:
[----:B------:R-:W-:-:S04]  /*1680*/  LOP3.LUT R0, R0, 0x80000000, RZ, 0xc0, !PT ;  /* 0x8000000000007812 */ /* 0x000fc800078ec0ff */
[----:B------:R-:W-:Y:S01]  /*1690*/  LOP3.LUT R0, R0, 0x7f800000, RZ, 0xfc, !PT ;  /* 0x7f80000000007812 */ /* 0x000fe200078efcff */
[----:B------:R-:W-:Y:S06]  /*16a0*/  BRA `(.L_x_70) ;  /* 0x0000000000047947 */ /* 0x000fec0003800000 */
.L_x_68:
[----:B------:R-:W-:-:S07]  /*16b0*/  LEA R0, R3, R0, 0x17 ;  /* 0x0000000003007211 */ /* 0x000fce00078eb8ff */
.L_x_70:
[----:B------:R-:W-:Y:S05]  /*16c0*/  BSYNC.RECONVERGENT B2 ;  /* 0x0000000000027941 */ /* 0x000fea0003800200 */
.L_x_67:
[----:B------:R-:W-:Y:S05]  /*16d0*/  BRA `(.L_x_71) ;  /* 0x0000000000207947 */ /* 0x000fea0003800000 */
.L_x_66:
[----:B------:R-:W-:-:S04]  /*16e0*/  LOP3.LUT R0, R0, 0x80000000, R23, 0x48, !PT ;  /* 0x8000000000007812 */ /* 0x000fc800078e4817 */
[----:B------:R-:W-:Y:S01]  /*16f0*/  LOP3.LUT R0, R0, 0x7f800000, RZ, 0xfc, !PT ;  /* 0x7f80000000007812 */ /* 0x000fe200078efcff */
[----:B------:R-:W-:Y:S06]  /*1700*/  BRA `(.L_x_71) ;  /* 0x0000000000147947 */ /* 0x000fec0003800000 */
.L_x_65:
[----:B------:R-:W-:Y:S01]  /*1710*/  LOP3.LUT R0, R0, 0x80000000, R23, 0x48, !PT ;  /* 0x8000000000007812 */ /* 0x000fe200078e4817 */
[----:B------:R-:W-:Y:S06]  /*1720*/  BRA `(.L_x_71) ;  /* 0x00000000000c7947 */ /* 0x000fec0003800000 */
.L_x_64:
[----:B------:R-:W0:Y:S01]  /*1730*/  MUFU.RSQ R0, -QNAN ;  /* 0xffc0000000007908 */ /* 0x000e220000001400 */
[----:B------:R-:W-:Y:S05]  /*1740*/  BRA `(.L_x_71) ;  /* 0x0000000000047947 */ /* 0x000fea0003800000 */
.L_x_63:
[----:B------:R-:W-:-:S07]  /*1750*/  FADD.FTZ R0, R23, R18 ;  /* 0x0000001217007221 */ /* 0x000fce0000010000 */
.L_x_71:
[----:B------:R-:W-:Y:S05]  /*1760*/  BSYNC.RECONVERGENT B1 ;  /* 0x0000000000017941 */ /* 0x000fea0003800200 */
.L_x_61:
[----:B------:R-:W-:-:S04]  /*1770*/  HFMA2 R3, -RZ, RZ, 0, 0 ;  /* 0x00000000ff037431 */ /* 0x000fc800000001ff */
[----:B0-----:R-:W-:Y:S05]  /*1780*/  RET.REL.NODEC R2 `(_Z28p_update_centroids_positionsiiiPKfPf) ;  /* 0xffffffe8021c7950 */ /* 0x001fea0003c3ffff */
.L_x_72:
        /* <DEDUP_REMOVED lines=15> */
.L_x_96:


//--------------------- .text._Z28p_create_and_update_clustersiiiPKfS0_PfS1_ --------------------------
	.section	.text._Z28p_create_and_update_clustersiiiPKfS0_PfS1_,"ax",@progbits
	.align	128
        .global         _Z28p_create_and_update_clustersiiiPKfS0_PfS1_
        .type           _Z28p_create_and_update_clustersiiiPKfS0_PfS1_,@function
        .size           _Z28p_create_and_update_clustersiiiPKfS0_PfS1_,(.L_x_97 - _Z28p_create_and_update_clustersiiiPKfS0_PfS1_)
        .other          _Z28p_create_and_update_clustersiiiPKfS0_PfS1_,@"STO_CUDA_ENTRY STV_DEFAULT"
_Z28p_create_and_update_clustersiiiPKfS0_PfS1_:
.text._Z28p_create_and_update_clustersiiiPKfS0_PfS1_:
        /* <DEDUP_REMOVED lines=13> */
[----:B------:R-:W0:Y:S01]  /*00d0*/  LDC R7, c[0x0][0x384] ;  /* 0x0000e100ff077b82 */ /* 0x000e220000000800 */
[----:B------:R-:W-:-:S07]  /*00e0*/  IMAD R3, R0, UR5, RZ ;  /* 0x0000000500037c24 */ /* 0x000fce000f8e02ff */
[----:B------:R-:W1:Y:S01]  /*00f0*/  LDC.64 R10, c[0x0][0x3a8] ;  /* 0x0000ea00ff0a7b82 */ /* 0x000e620000000a00 */
[----:B0-----:R-:W-:Y:S01]  /*0100*/  ISETP.GE.AND P0, PT, R7, 0x1, PT ;  /* 0x000000010700780c */ /* 0x001fe20003f06270 */
[----:B-1----:R-:W-:-:S12]  /*0110*/  IMAD.WIDE R10, R3, 0x4, R10 ;  /* 0x00000004030a7825 */ /* 0x002fd800078e020a */
[----:B------:R-:W-:Y:S05]  /*0120*/  @!P0 BRA `(.L_x_74) ;  /* 0x0000000800608947 */ /* 0x000fea0003800000 */
[C---:B------:R-:W-:Y:S01]  /*0130*/  LOP3.LUT R5, R7.reuse, 0x7ffffff8, RZ, 0xc0, !PT ;  /* 0x7ffffff807057812 */ /* 0x040fe200078ec0ff */
[----:B------:R-:W-:Y:S01]  /*0140*/  IMAD R2, R0, R7, RZ ;  /* 0x0000000700027224 */ /* 0x000fe200078e02ff */
[C---:B------:R-:W-:Y:S01]  /*0150*/  LOP3.LUT R4, R7.reuse, 0x7, RZ, 0xc0, !PT ;  /* 0x0000000707047812 */ /* 0x040fe200078ec0ff */
[----:B------:R-:W-:Y:S01]  /*0160*/  IMAD.MOV.U32 R3, RZ, RZ, RZ ;  /* 0x000000ffff037224 */ /* 0x000fe200078e00ff */
[----:B------:R-:W-:Y:S02]  /*0170*/  LOP3.LUT R6, R7, 0x3, RZ, 0xc0, !PT ;  /* 0x0000000307067812 */ /* 0x000fe400078ec0ff */
[----:B------:R-:W-:Y:S02]  /*0180*/  MOV R8, RZ ;  /* 0x000000ff00087202 */ /* 0x000fe40000000f00 */
[----:B------:R-:W-:-:S07]  /*0190*/  IADD3 R7, PT, PT, -R5, RZ, RZ ;  /* 0x000000ff05077210 */ /* 0x000fce0007ffe1ff */
.L_x_82:
[----:B------:R-:W0:Y:S01]  /*01a0*/  LDC R25, c[0x0][0x384] ;  /* 0x0000e100ff197b82 */ /* 0x000e220000000800 */
[----:B------:R-:W-:Y:S02]  /*01b0*/  CS2R R22, SRZ ;  /* 0x0000000000167805 */ /* 0x000fe4000001ff00 */
[----:B0-----:R-:W-:Y:S01]  /*01c0*/  ISETP.GE.U32.AND P0, PT, R25, 0x8, PT ;  /* 0x000000081900780c */ /* 0x001fe20003f06070 */
[----:B------:R-:W-:-:S12]  /*01d0*/  IMAD R9, R8, R25, RZ ;  /* 0x0000001908097224 */ /* 0x000fd800078e02ff */
[----:B------:R-:W-:Y:S05]  /*01e0*/  @!P0 BRA `(.L_x_75) ;  /* 0x0000000000c08947 */ /* 0x000fea0003800000 */
[----:B------:R-:W0:Y:S01]  /*01f0*/  LDC.64 R12, c[0x0][0x398] ;  /* 0x0000e600ff0c7b82 */ /* 0x000e220000000a00 */
[----:B------:R-:W-:Y:S01]  /*0200*/  IMAD.MOV.U32 R23, RZ, RZ, RZ ;  /* 0x000000ffff177224 */ /* 0x000fe200078e00ff */
[----:B------:R-:W-:Y:S02]  /*0210*/  MOV R17, R2 ;  /* 0x0000000200117202 */ /* 0x000fe40000000f00 */
[----:B------:R-:W-:Y:S01]  /*0220*/  MOV R16, R7 ;  /* 0x0000000700107202 */ /* 0x000fe20000000f00 */
[----:B0-----:R-:W-:-:S03]  /*0230*/  IMAD.WIDE.U32 R12, R9, 0x4, R12 ;  /* 0x00000004090c7825 */ /* 0x001fc600078e000c */
[----:B------:R-:W-:-:S05]  /*0240*/  IADD3 R14, P0, PT, R12, 0x10, RZ ;  /* 0x000000100c0e7810 */ /* 0x000fca0007f1e0ff */
[----:B------:R-:W-:-:S08]  /*0250*/  IMAD.X R15, RZ, RZ, R13, P0 ;  /* 0x000000ffff0f7224 */ /* 0x000fd000000e060d */
.L_x_76:
[----:B------:R-:W0:Y:S01]  /*0260*/  LDC.64 R12, c[0x0][0x390] ;  /* 0x0000e400ff0c7b82 */ /* 0x000e220000000a00 */
[----:B------:R-:W2:Y:S04]  /*0270*/  LDG.E R19, desc[UR8][R14.64+-0x10] ;  /* 0xfffff0080e137981 */ /* 0x000ea8000c1e1900 */
[----:B------:R-:W3:Y:S04]  /*0280*/  LDG.E R27, desc[UR8][R14.64+-0xc] ;  /* 0xfffff4080e1b7981 */ /* 0x000ee8000c1e1900 */
[----:B------:R-:W4:Y:S04]  /*0290*/  LDG.E R20, desc[UR8][R14.64+-0x8] ;  /* 0xfffff8080e147981 */ /* 0x000f28000c1e1900 */
[----:B------:R-:W5:Y:S01]  /*02a0*/  LDG.E R26, desc[UR8][R14.64+0xc] ;  /* 0x00000c080e1a7981 */ /* 0x000f62000c1e1900 */
[----:B0-----:R-:W-:-:S05]  /*02b0*/  IMAD.WIDE R12, R17, 0x4, R12 ;  /* 0x00000004110c7825 */ /* 0x001fca00078e020c */
[----:B------:R-:W2:Y:S04]  /*02c0*/  LDG.E R18, desc[UR8][R12.64] ;  /* 0x000000080c127981 */ /* 0x000ea8000c1e1900 */
[----:B------:R-:W3:Y:S04]  /*02d0*/  LDG.E R24, desc[UR8][R12.64+0x4] ;  /* 0x000004080c187981 */ /* 0x000ee8000c1e1900 */
[----:B------:R-:W4:Y:S01]  /*02e0*/  LDG.E R21, desc[UR8][R12.64+0x8] ;  /* 0x000008080c157981 */ /* 0x000f22000c1e1900 */
[----:B--2---:R-:W-:-:S03]  /*02f0*/  FADD R22, R18, -R19 ;  /* 0x8000001312167221 */ /* 0x004fc60000000000 */
[----:B------:R-:W2:Y:S04]  /*0300*/  LDG.E R18, desc[UR8][R14.64+-0x4] ;  /* 0xfffffc080e127981 */ /* 0x000ea8000c1e1900 */
[----:B------:R-:W2:Y:S01]  /*0310*/  LDG.E R19, desc[UR8][R12.64+0xc] ;  /* 0x00000c080c137981 */ /* 0x000ea2000c1e1900 */
[----:B------:R-:W-:Y:S01]  /*0320*/  FFMA R22, R22, R22, R23 ;  /* 0x0000001616167223 */ /* 0x000fe20000000017 */
[----:B---3--:R-:W-:Y:S01]  /*0330*/  FADD R27, R24, -R27 ;  /* 0x8000001b181b7221 */ /* 0x008fe20000000000 */
[----:B----4-:R-:W-:Y:S01]  /*0340*/  FADD R23, R21, -R20 ;  /* 0x8000001415177221 */ /* 0x010fe20000000000 */
[----:B------:R-:W3:Y:S02]  /*0350*/  LDG.E R24, desc[UR8][R12.64+0x14] ;  /* 0x000014080c187981 */ /* 0x000ee4000c1e1900 */
[----:B------:R-:W-:-:S02]  /*0360*/  FFMA R22, R27, R27, R22 ;  /* 0x0000001b1b167223 */ /* 0x000fc40000000016 */
[----:B------:R-:W4:Y:S04]  /*0370*/  LDG.E R20, desc[UR8][R14.64] ;  /* 0x000000080e147981 */ /* 0x000f28000c1e1900 */
[----:B------:R-:W4:Y:S01]  /*0380*/  LDG.E R21, desc[UR8][R12.64+0x10] ;  /* 0x000010080c157981 */ /* 0x000f22000c1e1900 */
[----:B------:R-:W-:-:S03]  /*0390*/  FFMA R22, R23, R23, R22 ;  /* 0x0000001717167223 */ /* 0x000fc60000000016 */
[----:B------:R-:W3:Y:S04]  /*03a0*/  LDG.E R23, desc[UR8][R14.64+0x4] ;  /* 0x000004080e177981 */ /* 0x000ee8000c1e1900 */
[----:B------:R-:W5:Y:S01]  /*03b0*/  LDG.E R27, desc[UR8][R12.64+0x1c] ;  /* 0x00001c080c1b7981 */ /* 0x000f62000c1e1900 */
[----:B--2---:R-:W-:-:S03]  /*03c0*/  FADD R29, R19, -R18 ;  /* 0x80000012131d7221 */ /* 0x004fc60000000000 */
[----:B------:R0:W2:Y:S04]  /*03d0*/  LDG.E R18, desc[UR8][R14.64+0x8] ;  /* 0x000008080e127981 */ /* 0x0000a8000c1e1900 */
[----:B------:R-:W2:Y:S01]  /*03e0*/  LDG.E R19, desc[UR8][R12.64+0x18] ;  /* 0x000018080c137981 */ /* 0x000ea2000c1e1900 */
[----:B------:R-:W-:Y:S01]  /*03f0*/  IADD3 R16, PT, PT, R16, 0x8, RZ ;  /* 0x0000000810107810 */ /* 0x000fe20007ffe0ff */
[----:B------:R-:W-:-:S03]  /*0400*/  FFMA R22, R29, R29, R22 ;  /* 0x0000001d1d167223 */ /* 0x000fc60000000016 */
[----:B------:R-:W-:Y:S01]  /*0410*/  ISETP.NE.AND P0, PT, R16, RZ, PT ;  /* 0x000000ff1000720c */ /* 0x000fe20003f05270 */
[----:B----4-:R-:W-:-:S04]  /*0420*/  FADD R21, R21, -R20 ;  /* 0x8000001415157221 */ /* 0x010fc80000000000 */
[----:B------:R-:W-:Y:S01]  /*0430*/  FFMA R22, R21, R21, R22 ;  /* 0x0000001515167223 */ /* 0x000fe20000000016 */
[----:B---3--:R-:W-:Y:S01]  /*0440*/  FADD R23, R24, -R23 ;  /* 0x8000001718177221 */ /* 0x008fe20000000000 */
[----:B0-----:R-:W-:-:S03]  /*0450*/  IADD3 R14, P1, PT, R14, 0x20, RZ ;  /* 0x000000200e0e7810 */ /* 0x001fc60007f3e0ff */
[----:B------:R-:W-:Y:S01]  /*0460*/  FFMA R22, R23, R23, R22 ;  /* 0x0000001717167223 */ /* 0x000fe20000000016 */
[----:B-----5:R-:W-:Y:S01]  /*0470*/  FADD R27, R27, -R26 ;  /* 0x8000001a1b1b7221 */ /* 0x020fe20000000000 */
[----:B------:R-:W-:Y:S01]  /*0480*/  IMAD.X R15, RZ, RZ, R15, P1 ;  /* 0x000000ffff0f7224 */ /* 0x000fe200008e060f */
[----:B------:R-:W-:Y:S01]  /*0490*/  IADD3 R17, PT, PT, R17, 0x8, RZ ;  /* 0x0000000811117810 */ /* 0x000fe20007ffe0ff */
[----:B--2---:R-:W-:-:S04]  /*04a0*/  FADD R19, R19, -R18 ;  /* 0x8000001213137221 */ /* 0x004fc80000000000 */
[----:B------:R-:W-:-:S04]  /*04b0*/  FFMA R22, R19, R19, R22 ;  /* 0x0000001313167223 */ /* 0x000fc80000000016 */
[----:B------:R-:W-:Y:S01]  /*04c0*/  FFMA R23, R27, R27, R22 ;  /* 0x0000001b1b177223 */ /* 0x000fe20000000016 */
[----:B------:R-:W-:Y:S06]  /*04d0*/  @P0 BRA `(.L_x_76) ;  /* 0xfffffffc00600947 */ /* 0x000fec000383ffff */
[----:B------:R-:W-:-:S07]  /*04e0*/  MOV R22, R5 ;  /* 0x0000000500167202 */ /* 0x000fce0000000f00 */
.L_x_75:
[----:B------:R-:W-:-:S13]  /*04f0*/  ISETP.NE.AND P0, PT, R4, RZ, PT ;  /* 0x000000ff0400720c */ /* 0x000fda0003f05270 */
[----:B------:R-:W-:Y:S05]  /*0500*/  @!P0 BRA `(.L_x_77) ;  /* 0x0000000400048947 */ /* 0x000fea0003800000 */
[----:B------:R-:W-:Y:S01]  /*0510*/  VIADD R12, R4, 0xffffffff ;  /* 0xffffffff040c7836 */ /* 0x000fe20000000000 */
[----:B------:R-:W-:-:S04]  /*0520*/  ISETP.NE.AND P1, PT, R6, RZ, PT ;  /* 0x000000ff0600720c */ /* 0x000fc80003f25270 */
[----:B------:R-:W-:-:S13]  /*0530*/  ISETP.GE.U32.AND P0, PT, R12, 0x3, PT ;  /* 0x000000030c00780c */ /* 0x000fda0003f06070 */
[----:B------:R-:W-:Y:S05]  /*0540*/  @!P0 BRA `(.L_x_78) ;  /* 0x0000000000708947 */ /* 0x000fea0003800000 */
[----:B------:R-:W0:Y:S01]  /*0550*/  LDC.64 R16, c[0x0][0x390] ;  /* 0x0000e400ff107b82 */ /* 0x000e220000000a00 */
[-C--:B------:R-:W-:Y:S02]  /*0560*/  IADD3 R19, PT, PT, R2, R22.reuse, RZ ;  /* 0x0000001602137210 */ /* 0x080fe40007ffe0ff */
[CC--:B------:R-:W-:Y:S02]  /*0570*/  IADD3 R21, PT, PT, R9.reuse, R22.reuse, RZ ;  /* 0x0000001609157210 */ /* 0x0c0fe40007ffe0ff */
[----:B------:R-:W-:-:S03]  /*0580*/  IADD3 R18, P0, PT, R9, R22, RZ ;  /* 0x0000001609127210 */ /* 0x000fc60007f1e0ff */
[----:B------:R-:W1:Y:S08]  /*0590*/  LDC.64 R14, c[0x0][0x398] ;  /* 0x0000e600ff0e7b82 */ /* 0x000e700000000a00 */
[----:B------:R-:W2:Y:S01]  /*05a0*/  LDC.64 R12, c[0x0][0x398] ;  /* 0x0000e600ff0c7b82 */ /* 0x000ea20000000a00 */
[----:B0-----:R-:W-:-:S04]  /*05b0*/  IMAD.WIDE R16, R19, 0x4, R16 ;  /* 0x0000000413107825 */ /* 0x001fc800078e0210 */
[----:B------:R-:W-:Y:S01]  /*05c0*/  IMAD.X R19, RZ, RZ, RZ, P0 ;  /* 0x000000ffff137224 */ /* 0x000fe200000e06ff */
[----:B------:R-:W3:Y:S01]  /*05d0*/  LDG.E R20, desc[UR8][R16.64] ;  /* 0x0000000810147981 */ /* 0x000ee2000c1e1900 */
[----:B-1----:R-:W-:-:S03]  /*05e0*/  IMAD.WIDE.U32 R14, R21, 0x4, R14 ;  /* 0x00000004150e7825 */ /* 0x002fc600078e000e */
[----:B------:R-:W4:Y:S04]  /*05f0*/  LDG.E R26, desc[UR8][R16.64+0xc] ;  /* 0x00000c08101a7981 */ /* 0x000f28000c1e1900 */
[----:B------:R-:W5:Y:S01]  /*0600*/  LDG.E R21, desc[UR8][R16.64+0x4] ;  /* 0x0000040810157981 */ /* 0x000f62000c1e1900 */
[----:B--2---:R-:W-:-:S03]  /*0610*/  LEA R12, P0, R18, R12, 0x2 ;  /* 0x0000000c120c7211 */ /* 0x004fc600078010ff */
[----:B------:R-:W3:Y:S01]  /*0620*/  LDG.E R15, desc[UR8][R14.64] ;  /* 0x000000080e0f7981 */ /* 0x000ee2000c1e1900 */
[----:B------:R-:W-:-:S03]  /*0630*/  LEA.HI.X R13, R18, R13, R19, 0x2, P0 ;  /* 0x0000000d120d7211 */ /* 0x000fc600000f1413 */
[----:B------:R-:W2:Y:S04]  /*0640*/  LDG.E R19, desc[UR8][R16.64+0x8] ;  /* 0x0000080810137981 */ /* 0x000ea8000c1e1900 */
[----:B------:R-:W5:Y:S04]  /*0650*/  LDG.E R24, desc[UR8][R12.64+0x4] ;  /* 0x000004080c187981 */ /* 0x000f68000c1e1900 */
[----:B------:R-:W2:Y:S04]  /*0660*/  LDG.E R18, desc[UR8][R12.64+0x8] ;  /* 0x000008080c127981 */ /* 0x000ea8000c1e1900 */
[----:B------:R-:W4:Y:S01]  /*0670*/  LDG.E R27, desc[UR8][R12.64+0xc] ;  /* 0x00000c080c1b7981 */ /* 0x000f22000c1e1900 */
[----:B------:R-:W-:Y:S01]  /*0680*/  IADD3 R22, PT, PT, R22, 0x4, RZ ;  /* 0x0000000416167810 */ /* 0x000fe20007ffe0ff */
[----:B---3--:R-:W-:-:S04]  /*0690*/  FADD R20, R20, -R15 ;  /* 0x8000000f14147221 */ /* 0x008fc80000000000 */
[----:B------:R-:W-:Y:S01]  /*06a0*/  FFMA R20, R20, R20, R23 ;  /* 0x0000001414147223 */ /* 0x000fe20000000017 */
[----:B-----5:R-:W-:-:S04]  /*06b0*/  FADD R21, R21, -R24 ;  /* 0x8000001815157221 */ /* 0x020fc80000000000 */
[----:B------:R-:W-:Y:S01]  /*06c0*/  FFMA R20, R21, R21, R20 ;  /* 0x0000001515147223 */ /* 0x000fe20000000014 */
[----:B--2---:R-:W-:Y:S01]  /*06d0*/  FADD R19, R19, -R18 ;  /* 0x8000001213137221 */ /* 0x004fe20000000000 */
[----:B----4-:R-:W-:-:S03]  /*06e0*/  FADD R27, R26, -R27 ;  /* 0x8000001b1a1b7221 */ /* 0x010fc60000000000 */
[----:B------:R-:W-:-:S04]  /*06f0*/  FFMA R20, R19, R19, R20 ;  /* 0x0000001313147223 */ /* 0x000fc80000000014 */
[----:B------:R-:W-:-:S07]  /*0700*/  FFMA R23, R27, R27, R20 ;  /* 0x0000001b1b177223 */ /* 0x000fce0000000014 */
.L_x_78:
[----:B------:R-:W-:Y:S05]  /*0710*/  @!P1 BRA `(.L_x_77) ;  /* 0x0000000000809947 */ /* 0x000fea0003800000 */
[----:B------:R-:W-:Y:S01]  /*0720*/  ISETP.NE.AND P0, PT, R6, 0x1, PT ;  /* 0x000000010600780c */ /* 0x000fe20003f05270 */
[----:B------:R-:W0:Y:S01]  /*0730*/  LDC.64 R14, c[0x0][0x398] ;  /* 0x0000e600ff0e7b82 */ /* 0x000e220000000a00 */
[----:B------:R-:W-:-:S07]  /*0740*/  LOP3.LUT P1, RZ, R25, 0x1, RZ, 0xc0, !PT ;  /* 0x0000000119ff7812 */ /* 0x000fce000782c0ff */
[----:B------:R-:W1:Y:S04]  /*0750*/  LDC.64 R16, c[0x0][0x390] ;  /* 0x0000e400ff107b82 */ /* 0x000e680000000a00 */
[C---:B------:R-:W-:Y:S01]  /*0760*/  @P0 IADD3 R24, P2, PT, R9.reuse, R22, RZ ;  /* 0x0000001609180210 */ /* 0x040fe20007f5e0ff */
[----:B------:R-:W-:-:S03]  /*0770*/  @P0 IMAD.IADD R27, R9, 0x1, R22 ;  /* 0x00000001091b0824 */ /* 0x000fc600078e0216 */
[----:B------:R-:W2:Y:S01]  /*0780*/  @P0 LDC.64 R12, c[0x0][0x398] ;  /* 0x0000e600ff0c0b82 */ /* 0x000ea20000000a00 */
[----:B------:R-:W-:-:S07]  /*0790*/  @P0 IADD3.X R25, PT, PT, RZ, RZ, RZ, P2, !PT ;  /* 0x000000ffff190210 */ /* 0x000fce00017fe4ff */
[----:B------:R-:W3:Y:S01]  /*07a0*/  LDC.64 R18, c[0x0][0x390] ;  /* 0x0000e400ff127b82 */ /* 0x000ee20000000a00 */
[----:B0-----:R-:W-:-:S06]  /*07b0*/  @P0 IMAD.WIDE.U32 R14, R27, 0x4, R14 ;  /* 0x000000041b0e0825 */ /* 0x001fcc00078e000e */
[----:B------:R-:W4:Y:S01]  /*07c0*/  @P0 LDG.E R15, desc[UR8][R14.64] ;  /* 0x000000080e0f0981 */ /* 0x000f22000c1e1900 */
[----:B------:R-:W0:Y:S01]  /*07d0*/  LDC.64 R20, c[0x0][0x398] ;  /* 0x0000e600ff147b82 */ /* 0x000e220000000a00 */
[----:B--2---:R-:W-:-:S04]  /*07e0*/  @P0 LEA R12, P3, R24, R12, 0x2 ;  /* 0x0000000c180c0211 */ /* 0x004fc800078610ff */
[----:B------:R-:W-:Y:S02]  /*07f0*/  @P0 LEA.HI.X R13, R24, R13, R25, 0x2, P3 ;  /* 0x0000000d180d0211 */ /* 0x000fe400018f1419 */
[----:B------:R-:W-:Y:S02]  /*0800*/  @P0 IADD3 R25, PT, PT, R2, R22, RZ ;  /* 0x0000001602190210 */ /* 0x000fe40007ffe0ff */
[----:B------:R-:W-:Y:S01]  /*0810*/  @P0 IADD3 R22, PT, PT, R22, 0x2, RZ ;  /* 0x0000000216160810 */ /* 0x000fe20007ffe0ff */
[----:B------:R-:W2:Y:S02]  /*0820*/  @P0 LDG.E R12, desc[UR8][R12.64+0x4] ;  /* 0x000004080c0c0981 */ /* 0x000ea4000c1e1900 */
[----:B-1----:R-:W-:-:S04]  /*0830*/  @P0 IMAD.WIDE R16, R25, 0x4, R16 ;  /* 0x0000000419100825 */ /* 0x002fc800078e0210 */
[----:B------:R-:W-:Y:S01]  /*0840*/  @P1 IMAD.IADD R25, R9, 0x1, R22 ;  /* 0x0000000109191824 */ /* 0x000fe200078e0216 */
[----:B------:R-:W-:Y:S02]  /*0850*/  @P1 IADD3 R9, PT, PT, R2, R22, RZ ;  /* 0x0000001602091210 */ /* 0x000fe40007ffe0ff */
[----:B------:R-:W4:Y:S01]  /*0860*/  @P0 LDG.E R22, desc[UR8][R16.64] ;  /* 0x0000000810160981 */ /* 0x000f22000c1e1900 */
[----:B0-----:R-:W-:-:S04]  /*0870*/  @P1 IMAD.WIDE.U32 R20, R25, 0x4, R20 ;  /* 0x0000000419141825 */ /* 0x001fc800078e0014 */
[----:B---3--:R-:W-:Y:S02]  /*0880*/  @P1 IMAD.WIDE R18, R9, 0x4, R18 ;  /* 0x0000000409121825 */ /* 0x008fe400078e0212 */
[----:B------:R-:W2:Y:S04]  /*0890*/  @P0 LDG.E R9, desc[UR8][R16.64+0x4] ;  /* 0x0000040810090981 */ /* 0x000ea8000c1e1900 */
[----:B------:R-:W3:Y:S04]  /*08a0*/  @P1 LDG.E R18, desc[UR8][R18.64] ;  /* 0x0000000812121981 */ /* 0x000ee8000c1e1900 */
[----:B------:R-:W3:Y:S01]  /*08b0*/  @P1 LDG.E R21, desc[UR8][R20.64] ;  /* 0x0000000814151981 */ /* 0x000ee2000c1e1900 */
[----:B----4-:R-:W-:-:S04]  /*08c0*/  @P0 FADD R22, R22, -R15 ;  /* 0x8000000f16160221 */ /* 0x010fc80000000000 */
[----:B------:R-:W-:Y:S01]  /*08d0*/  @P0 FFMA R22, R22, R22, R23 ;  /* 0x0000001616160223 */ /* 0x000fe20000000017 */
[----:B--2---:R-:W-:-:S04]  /*08e0*/  @P0 FADD R9, R9, -R12 ;  /* 0x8000000c09090221 */ /* 0x004fc80000000000 */
[----:B------:R-:W-:Y:S01]  /*08f0*/  @P0 FFMA R23, R9, R9, R22 ;  /* 0x0000000909170223 */ /* 0x000fe20000000016 */
[----:B---3--:R-:W-:-:S04]  /*0900*/  @P1 FADD R12, R18, -R21 ;  /* 0x80000015120c1221 */ /* 0x008fc80000000000 */
[----:B------:R-:W-:-:S07]  /*0910*/  @P1 FFMA R23, R12, R12, R23 ;  /* 0x0000000c0c171223 */ /* 0x000fce0000000017 */
.L_x_77:
[----:B------:R-:W-:Y:S01]  /*0920*/  IADD3 R9, PT, PT, R23, -0xd000000, RZ ;  /* 0xf300000017097810 */ /* 0x000fe20007ffe0ff */
[----:B------:R0:W1:Y:S01]  /*0930*/  MUFU.RSQ R14, R23 ;  /* 0x00000017000e7308 */ /* 0x0000620000001400 */
[----:B------:R-:W-:Y:S02]  /*0940*/  BSSY.RECONVERGENT B0, `(.L_x_79) ;  /* 0x000000a000007945 */ /* 0x000fe40003800200 */
[----:B------:R-:W-:-:S13]  /*0950*/  ISETP.GT.U32.AND P0, PT, R9, 0x727fffff, PT ;  /* 0x727fffff0900780c */ /* 0x000fda0003f04070 */
[----:B0-----:R-:W-:Y:S05]  /*0960*/  @!P0 BRA `(.L_x_80) ;  /* 0x00000000000c8947 */ /* 0x001fea0003800000 */
[----:B------:R-:W-:-:S07]  /*0970*/  MOV R16, 0x990 ;  /* 0x0000099000107802 */ /* 0x000fce0000000f00 */
[----:B-1----:R-:W-:Y:S05]  /*0980*/  CALL.REL.NOINC `($__internal_2_$__cuda_sm20_sqrt_rn_f32_slowpath) ;  /* 0x0000001400207944 */ /* 0x002fea0003c00000 */
[----:B------:R-:W-:Y:S05]  /*0990*/  BRA `(.L_x_81) ;  /* 0x0000000000107947 */ /* 0x000fea0003800000 */
.L_x_80:
[C---:B-1----:R-:W-:Y:S01]  /*09a0*/  FMUL.FTZ R12, R14.reuse, R23 ;  /* 0x000000170e0c7220 */ /* 0x042fe20000410000 */
[----:B------:R-:W-:-:S03]  /*09b0*/  FMUL.FTZ R13, R14, 0.5 ;  /* 0x3f0000000e0d7820 */ /* 0x000fc60000410000 */
[----:B------:R-:W-:-:S04]  /*09c0*/  FFMA R9, -R12, R12, R23 ;  /* 0x0000000c0c097223 */ /* 0x000fc80000000117 */
[----:B------:R-:W-:-:S07]  /*09d0*/  FFMA R9, R9, R13, R12 ;  /* 0x0000000d09097223 */ /* 0x000fce000000000c */
.L_x_81:
[----:B------:R-:W-:Y:S05]  /*09e0*/  BSYNC.RECONVERGENT B0 ;  /* 0x0000000000007941 */ /* 0x000fea0003800200 */
.L_x_79:
[C-C-:B------:R-:W-:Y:S01]  /*09f0*/  IMAD.WIDE.U32 R12, R8.reuse, 0x4, R10.reuse ;  /* 0x00000004080c7825 */ /* 0x140fe200078e000a */
[----:B------:R-:W0:Y:S03]  /*0a00*/  LDCU UR4, c[0x0][0x380] ;  /* 0x00007000ff0477ac */ /* 0x000e260008000800 */
[----:B------:R-:W-:Y:S01]  /*0a10*/  IMAD.WIDE.U32 R14, R3, 0x4, R10 ;  /* 0x00000004030e7825 */ /* 0x000fe200078e000a */
[----:B------:R1:W-:Y:S05]  /*0a20*/  STG.E desc[UR8][R12.64], R9 ;  /* 0x000000090c007986 */ /* 0x0003ea000c101908 */
[----:B------:R-:W2:Y:S01]  /*0a30*/  LDG.E R14, desc[UR8][R14.64] ;  /* 0x000000080e0e7981 */ /* 0x000ea2000c1e1900 */
[----:B------:R-:W-:-:S05]  /*0a40*/  VIADD R16, R8, 0x1 ;  /* 0x0000000108107836 */ /* 0x000fca0000000000 */
[----:B0-----:R-:W-:Y:S02]  /*0a50*/  ISETP.NE.AND P1, PT, R16, UR4, PT ;  /* 0x0000000410007c0c */ /* 0x001fe4000bf25270 */
[----:B--2---:R-:W-:-:S04]  /*0a60*/  FSETP.GEU.AND P0, PT, R9, R14, PT ;  /* 0x0000000e0900720b */ /* 0x004fc80003f0e000 */
[----:B------:R-:W-:-:S07]  /*0a70*/  SEL R3, R8, R3, !P0 ;  /* 0x0000000308037207 */ /* 0x000fce0004000000 */
[----:B-1----:R-:W-:Y:S05]  /*0a80*/  @!P1 BRA `(.L_x_73) ;  /* 0x0000000800d49947 */ /* 0x002fea0003800000 */
[----:B------:R-:W-:Y:S01]  /*0a90*/  MOV R8, R16 ;  /* 0x0000001000087202 */ /* 0x000fe20000000f00 */
[----:B------:R-:W-:Y:S06]  /*0aa0*/  BRA `(.L_x_82) ;  /* 0xfffffff400bc7947 */ /* 0x000fec000383ffff */
.L_x_74:
[----:B------:R-:W-:Y:S01]  /*0ab0*/  UISETP.GE.U32.AND UP0, UPT, UR5, 0x10, UPT ;  /* 0x000000100500788c */ /* 0x000fe2000bf06070 */
[----:B------:R-:W-:Y:S01]  /*0ac0*/  CS2R R2, SRZ ;  /* 0x0000000000027805 */ /* 0x000fe2000001ff00 */
[----:B------:R-:W-:-:S04]  /*0ad0*/  ULOP3.LUT UR4, UR5, 0xf, URZ, 0xc0, !UPT ;  /* 0x0000000f05047892 */ /* 0x000fc8000f8ec0ff */
[----:B------:R-:W-:-:S03]  /*0ae0*/  UISETP.NE.AND UP1, UPT, UR4, URZ, UPT ;  /* 0x000000ff0400728c */ /* 0x000fc6000bf25270 */
[----:B------:R-:W-:Y:S08]  /*0af0*/  BRA.U !UP0, `(.L_x_83) ;  /* 0x0000000508607547 */ /* 0x000ff0000b800000 */
[----:B------:R-:W-:Y:S01]  /*0b00*/  ULOP3.LUT UR6, UR5, 0x7ffffff0, URZ, 0xc0, !UPT ;  /* 0x7ffffff005067892 */ /* 0x000fe2000f8ec0ff */
[----:B------:R-:W-:Y:S02]  /*0b10*/  HFMA2 R7, -RZ, RZ, 0, 0 ;  /* 0x00000000ff077431 */ /* 0x000fe400000001ff */
[----:B------:R-:W-:-:S03]  /*0b20*/  IMAD.MOV.U32 R3, RZ, RZ, RZ ;  /* 0x000000ffff037224 */ /* 0x000fc600078e00ff */
[----:B------:R-:W-:-:S07]  /*0b30*/  MOV R2, UR6 ;  /* 0x0000000600027c02 */ /* 0x000fce0008000f00 */
.L_x_84:
[----:B------:R-:W-:-:S04]  /*0b40*/  IMAD.WIDE.U32 R4, R7, 0x4, R10 ;  /* 0x0000000407047825 */ /* 0x000fc800078e000a */
[----:B------:R-:W-:Y:S01]  /*0b50*/  IMAD.WIDE.U32 R8, R3, 0x4, R10 ;  /* 0x0000000403087825 */ /* 0x000fe200078e000a */
[----:B------:R0:W-:Y:S05]  /*0b60*/  STG.E desc[UR8][R4.64], RZ ;  /* 0x000000ff04007986 */ /* 0x0001ea000c101908 */
[----:B------:R-:W2:Y:S04]  /*0b70*/  LDG.E R8, desc[UR8][R8.64] ;  /* 0x0000000808087981 */ /* 0x000ea8000c1e1900 */
[----:B------:R0:W-:Y:S01]  /*0b80*/  STG.E desc[UR8][R4.64+0x4], RZ ;  /* 0x000004ff04007986 */ /* 0x0001e2000c101908 */
[----:B--2---:R-:W-:-:S04]  /*0b90*/  FSETP.GT.AND P0, PT, R8, RZ, PT ;  /* 0x000000ff0800720b */ /* 0x004fc80003f04000 */
[----:B------:R-:W-:-:S05]  /*0ba0*/  SEL R3, R7, R3, P0 ;  /* 0x0000000307037207 */ /* 0x000fca0000000000 */
[----:B------:R-:W-:-:S06]  /*0bb0*/  IMAD.WIDE.U32 R12, R3, 0x4, R10 ;  /* 0x00000004030c7825 */ /* 0x000fcc00078e000a */
[----:B------:R-:W2:Y:S04]  /*0bc0*/  LDG.E R12, desc[UR8][R12.64] ;  /* 0x000000080c0c7981 */ /* 0x000ea8000c1e1900 */
[----:B------:R0:W-:Y:S01]  /*0bd0*/  STG.E desc[UR8][R4.64+0x8], RZ ;  /* 0x000008ff04007986 */ /* 0x0001e2000c101908 */
[----:B--2---:R-:W-:-:S13]  /*0be0*/  FSETP.GT.AND P0, PT, R12, RZ, PT ;  /* 0x000000ff0c00720b */ /* 0x004fda0003f04000 */
[----:B------:R-:W-:-:S05]  /*0bf0*/  @P0 IADD3 R3, PT, PT, R7, 0x1, RZ ;  /* 0x0000000107030810 */ /* 0x000fca0007ffe0ff */
[----:B------:R-:W-:-:S06]  /*0c00*/  IMAD.WIDE.U32 R14, R3, 0x4, R10 ;  /* 0x00000004030e7825 */ /* 0x000fcc00078e000a */
[----:B------:R-:W2:Y:S04]  /*0c10*/  LDG.E R14, desc[UR8][R14.64] ;  /* 0x000000080e0e7981 */ /* 0x000ea8000c1e1900 */
[----:B------:R0:W-:Y:S01]  /*0c20*/  STG.E desc[UR8][R4.64+0xc], RZ ;  /* 0x00000cff04007986 */ /* 0x0001e2000c101908 */
[----:B--2---:R-:W-:-:S13]  /*0c30*/  FSETP.GT.AND P0, PT, R14, RZ, PT ;  /* 0x000000ff0e00720b */ /* 0x004fda0003f04000 */
[----:B------:R-:W-:-:S04]  /*0c40*/  @P0 VIADD R3, R7, 0x2 ;  /* 0x0000000207030836 */ /* 0x000fc80000000000 */
        /* <DEDUP_REMOVED lines=61> */
[----:B------:R-:W2:Y:S02]  /*1020*/  LDG.E R8, desc[UR8][R8.64] ;  /* 0x0000000808087981 */ /* 0x000ea4000c1e1900 */
[----:B--2---:R-:W-:-:S13]  /*1030*/  FSETP.GT.AND P0, PT, R8, RZ, PT ;  /* 0x000000ff0800720b */ /* 0x004fda0003f04000 */
[C---:B------:R-:W-:Y:S02]  /*1040*/  @P0 IADD3 R3, PT, PT, R7.reuse, 0xf, RZ ;  /* 0x0000000f07030810 */ /* 0x040fe40007ffe0ff */
[----:B------:R-:W-:-:S04]  /*1050*/  IADD3 R7, PT, PT, R7, 0x10, RZ ;  /* 0x0000001007077810 */ /* 0x000fc80007ffe0ff */
[----:B------:R-:W-:-:S13]  /*1060*/  ISETP.NE.AND P0, PT, R7, R2, PT ;  /* 0x000000020700720c */ /* 0x000fda0003f05270 */
[----:B0-----:R-:W-:Y:S05]  /*1070*/  @P0 BRA `(.L_x_84) ;  /* 0xfffffff800b00947 */ /* 0x001fea000383ffff */
.L_x_83:
[----:B------:R-:W-:Y:S05]  /*1080*/  BRA.U !UP1, `(.L_x_73) ;  /* 0x0000000509547547 */ /* 0x000fea000b800000 */
[----:B------:R-:W-:Y:S02]  /*1090*/  UISETP.GE.U32.AND UP0, UPT, UR4, 0x8, UPT ;  /* 0x000000080400788c */ /* 0x000fe4000bf06070 */
[----:B------:R-:W-:-:S04]  /*10a0*/  ULOP3.LUT UR6, UR5, 0x7, URZ, 0xc0, !UPT ;  /* 0x0000000705067892 */ /* 0x000fc8000f8ec0ff */
[----:B------:R-:W-:-:S03]  /*10b0*/  UISETP.NE.AND UP1, UPT, UR6, URZ, UPT ;  /* 0x000000ff0600728c */ /* 0x000fc6000bf25270 */
[----:B------:R-:W-:Y:S08]  /*10c0*/  BRA.U !UP0, `(.L_x_85) ;  /* 0x0000000108a87547 */ /* 0x000ff0000b800000 */
        /* <DEDUP_REMOVED lines=38> */
[----:B------:R-:W2:Y:S02]  /*1330*/  LDG.E R8, desc[UR8][R8.64] ;  /* 0x0000000808087981 */ /* 0x000ea4000c1e1900 */
[----:B--2---:R-:W-:-:S13]  /*1340*/  FSETP.GT.AND P0, PT, R8, RZ, PT ;  /* 0x000000ff0800720b */ /* 0x004fda0003f04000 */
[C---:B------:R-:W-:Y:S01]  /*1350*/  @P0 VIADD R3, R2.reuse, 0x7 ;  /* 0x0000000702030836 */ /* 0x040fe20000000000 */
[----:B0-----:R-:W-:-:S07]  /*1360*/  IADD3 R2, PT, PT, R2, 0x8, RZ ;  /* 0x0000000802027810 */ /* 0x001fce0007ffe0ff */
.L_x_85:
        /* <DEDUP_REMOVED lines=26> */
[----:B0-----:R-:W-:-:S07]  /*1510*/  IADD3 R2, PT, PT, R2, 0x4, RZ ;  /* 0x0000000402027810 */ /* 0x001fce0007ffe0ff */
.L_x_86:
[----:B------:R-:W-:Y:S05]  /*1520*/  BRA.U !UP1, `(.L_x_73) ;  /* 0x00000001092c7547 */ /* 0x000fea000b800000 */
[----:B------:R-:W-:-:S05]  /*1530*/  UMOV UR4, URZ ;  /* 0x000000ff00047c82 */ /* 0x000fca0008000000 */
.L_x_87:
[----:B------:R-:W-:-:S04]  /*1540*/  IMAD.WIDE.U32 R4, R2, 0x4, R10 ;  /* 0x0000000402047825 */ /* 0x000fc800078e000a */
[----:B------:R-:W-:Y:S01]  /*1550*/  IMAD.WIDE.U32 R6, R3, 0x4, R10 ;  /* 0x0000000403067825 */ /* 0x000fe200078e000a */
[----:B------:R0:W-:Y:S05]  /*1560*/  STG.E desc[UR8][R4.64], RZ ;  /* 0x000000ff04007986 */ /* 0x0001ea000c101908 */
[----:B------:R-:W2:Y:S01]  /*1570*/  LDG.E R6, desc[UR8][R6.64] ;  /* 0x0000000806067981 */ /* 0x000ea2000c1e1900 */
[----:B------:R-:W-:-:S04]  /*1580*/  UIADD3 UR4, UPT, UPT, UR4, 0x1, URZ ;  /* 0x0000000104047890 */ /* 0x000fc8000fffe0ff */
[----:B------:R-:W-:Y:S01]  /*1590*/  UISETP.NE.AND UP0, UPT, UR4, UR5, UPT ;  /* 0x000000050400728c */ /* 0x000fe2000bf05270 */
[----:B--2---:R-:W-:-:S04]  /*15a0*/  FSETP.GT.AND P0, PT, R6, RZ, PT ;  /* 0x000000ff0600720b */ /* 0x004fc80003f04000 */
[C---:B------:R-:W-:Y:S01]  /*15b0*/  SEL R3, R2.reuse, R3, P0 ;  /* 0x0000000302037207 */ /* 0x040fe20000000000 */
[----:B------:R-:W-:-:S03]  /*15c0*/  VIADD R2, R2, 0x1 ;  /* 0x0000000102027836 */ /* 0x000fc60000000000 */
[----:B0-----:R-:W-:Y:S05]  /*15d0*/  BRA.U UP0, `(.L_x_87) ;  /* 0xfffffffd00d87547 */ /* 0x001fea000b83ffff */
.L_x_73:
[----:B------:R-:W0:Y:S02]  /*15e0*/  LDC R5, c[0x0][0x384] ;  /* 0x0000e100ff057b82 */ /* 0x000e240000000800 */
[----:B0-----:R-:W-:-:S13]  /*15f0*/  ISETP.GE.AND P0, PT, R5, 0x1, PT ;  /* 0x000000010500780c */ /* 0x001fda0003f06270 */
[----:B------:R-:W-:Y:S05]  /*1600*/  @!P0 EXIT ;  /* 0x000000000000894d */ /* 0x000fea0003800000 */
[C---:B------:R-:W-:Y:S01]  /*1610*/  ISETP.GE.U32.AND P0, PT, R5.reuse, 0x10, PT ;  /* 0x000000100500780c */ /* 0x040fe20003f06070 */
[----:B------:R-:W0:Y:S01]  /*1620*/  LDCU UR10, c[0x0][0x388] ;  /* 0x00007100ff0a77ac */ /* 0x000e220008000800 */
[----:B------:R-:W-:Y:S01]  /*1630*/  LOP3.LUT R14, R5, 0xf, RZ, 0xc0, !PT ;  /* 0x0000000f050e7812 */ /* 0x000fe200078ec0ff */
[----:B------:R-:W-:Y:S02]  /*1640*/  HFMA2 R7, -RZ, RZ, 0, 0 ;  /* 0x00000000ff077431 */ /* 0x000fe400000001ff */
[----:B------:R-:W-:Y:S01]  /*1650*/  IMAD R2, R0, R5, RZ ;  /* 0x0000000500027224 */ /* 0x000fe200078e02ff */
[----:B------:R-:W-:-:S07]  /*1660*/  ISETP.NE.AND P1, PT, R14, RZ, PT ;  /* 0x000000ff0e00720c */ /* 0x000fce0003f25270 */
[----:B------:R-:W-:Y:S06]  /*1670*/  @!P0 BRA `(.L_x_88) ;  /* 0x0000000000d88947 */ /* 0x000fec0003800000 */
[----:B------:R-:W1:Y:S01]  /*1680*/  LDCU.64 UR6, c[0x0][0x390] ;  /* 0x00007200ff0677ac */ /* 0x000e620008000a00 */
[----:B------:R-:W-:Y:S01]  /*1690*/  LOP3.LUT R7, R5, 0x7ffffff0, RZ, 0xc0, !PT ;  /* 0x7ffffff005077812 */ /* 0x000fe200078ec0ff */
[----:B0-----:R-:W-:Y:S01]  /*16a0*/  IMAD R6, R3, UR10, R0 ;  /* 0x0000000a03067c24 */ /* 0x001fe2000f8e0200 */
[----:B------:R-:W-:Y:S01]  /*16b0*/  MOV R4, R2 ;  /* 0x0000000200047202 */ /* 0x000fe20000000f00 */
[----:B------:R-:W0:Y:S02]  /*16c0*/  LDCU.64 UR4, c[0x0][0x3a0] ;  /* 0x00007400ff0477ac */ /* 0x000e240008000a00 */
[----:B------:R-:W-:Y:S02]  /*16d0*/  IMAD R6, R6, R5, RZ ;  /* 0x0000000506067224 */ /* 0x000fe400078e02ff */
[----:B------:R-:W-:Y:S01]  /*16e0*/  IMAD.MOV R12, RZ, RZ, -R7 ;  /* 0x000000ffff0c7224 */ /* 0x000fe200078e0a07 */
[----:B-1----:R-:W-:Y:S02]  /*16f0*/  UIADD3 UR6, UP0, UPT, UR6, 0x20, URZ ;  /* 0x0000002006067890 */ /* 0x002fe4000ff1e0ff */
[----:B0-----:R-:W-:-:S02]  /*1700*/  UIADD3 UR4, UP1, UPT, UR4, 0x20, URZ ;  /* 0x0000002004047890 */ /* 0x001fc4000ff3e0ff */
[----:B------:R-:W-:Y:S02]  /*1710*/  UIADD3.X UR7, UPT, UPT, URZ, UR7, URZ, UP0, !UPT ;  /* 0x00000007ff077290 */ /* 0x000fe400087fe4ff */
[----:B------:R-:W-:-:S12]  /*1720*/  UIADD3.X UR5, UPT, UPT, URZ, UR5, URZ, UP1, !UPT ;  /* 0x00000005ff057290 */ /* 0x000fd80008ffe4ff */
.L_x_89:
[----:B------:R-:W-:Y:S02]  /*1730*/  MOV R8, UR6 ;  /* 0x0000000600087c02 */ /* 0x000fe40008000f00 */
[----:B------:R-:W-:-:S03]  /*1740*/  MOV R9, UR7 ;  /* 0x0000000700097c02 */ /* 0x000fc60008000f00 */
[----:B------:R-:W-:-:S05]  /*1750*/  IMAD.WIDE R8, R4, 0x4, R8 ;  /* 0x0000000404087825 */ /* 0x000fca00078e0208 */
[----:B----4-:R-:W2:Y:S01]  /*1760*/  LDG.E R13, desc[UR8][R8.64+-0x20] ;  /* 0xffffe008080d7981 */ /* 0x010ea2000c1e1900 */
[----:B------:R-:W-:Y:S01]  /*1770*/  MOV R11, UR5 ;  /* 0x00000005000b7c02 */ /* 0x000fe20008000f00 */
[----:B------:R-:W-:-:S04]  /*1780*/  IMAD.U32 R10, RZ, RZ, UR4 ;  /* 0x00000004ff0a7e24 */ /* 0x000fc8000f8e00ff */
[----:B------:R-:W-:-:S05]  /*1790*/  IMAD.WIDE R10, R6, 0x4, R10 ;  /* 0x00000004060a7825 */ /* 0x000fca00078e020a */
[----:B--2---:R0:W-:Y:S04]  /*17a0*/  STG.E desc[UR8][R10.64+-0x20], R13 ;  /* 0xffffe00d0a007986 */ /* 0x0041e8000c101908 */
[----:B------:R-:W2:Y:S04]  /*17b0*/  LDG.E R15, desc[UR8][R8.64+-0x1c] ;  /* 0xffffe408080f7981 */ /* 0x000ea8000c1e1900 */
[----:B--2---:R1:W-:Y:S04]  /*17c0*/  STG.E desc[UR8][R10.64+-0x1c], R15 ;  /* 0xffffe40f0a007986 */ /* 0x0043e8000c101908 */
[----:B------:R-:W2:Y:S04]  /*17d0*/  LDG.E R17, desc[UR8][R8.64+-0x18] ;  /* 0xffffe80808117981 */ /* 0x000ea8000c1e1900 */
[----:B--2---:R2:W-:Y:S04]  /*17e0*/  STG.E desc[UR8][R10.64+-0x18], R17 ;  /* 0xffffe8110a007986 */ /* 0x0045e8000c101908 */
[----:B------:R-:W3:Y:S04]  /*17f0*/  LDG.E R19, desc[UR8][R8.64+-0x14] ;  /* 0xffffec0808137981 */ /* 0x000ee8000c1e1900 */
[----:B---3--:R3:W-:Y:S04]  /*1800*/  STG.E desc[UR8][R10.64+-0x14], R19 ;  /* 0xffffec130a007986 */ /* 0x0087e8000c101908 */
[----:B------:R-:W4:Y:S04]  /*1810*/  LDG.E R21, desc[UR8][R8.64+-0x10] ;  /* 0xfffff00808157981 */ /* 0x000f28000c1e1900 */
[----:B----4-:R4:W-:Y:S04]  /*1820*/  STG.E desc[UR8][R10.64+-0x10], R21 ;  /* 0xfffff0150a007986 */ /* 0x0109e8000c101908 */
[----:B------:R-:W5:Y:S04]  /*1830*/  LDG.E R23, desc[UR8][R8.64+-0xc] ;  /* 0xfffff40808177981 */ /* 0x000f68000c1e1900 */
[----:B-----5:R5:W-:Y:S04]  /*1840*/  STG.E desc[UR8][R10.64+-0xc], R23 ;  /* 0xfffff4170a007986 */ /* 0x020be8000c101908 */
[----:B0-----:R-:W2:Y:S04]  /*1850*/  LDG.E R13, desc[UR8][R8.64+-0x8] ;  /* 0xfffff808080d7981 */ /* 0x001ea8000c1e1900 */
[----:B--2---:R0:W-:Y:S04]  /*1860*/  STG.E desc[UR8][R10.64+-0x8], R13 ;  /* 0xfffff80d0a007986 */ /* 0x0041e8000c101908 */
[----:B-1----:R-:W2:Y:S04]  /*1870*/  LDG.E R15, desc[UR8][R8.64+-0x4] ;  /* 0xfffffc08080f7981 */ /* 0x002ea8000c1e1900 */
[----:B--2---:R1:W-:Y:S04]  /*1880*/  STG.E desc[UR8][R10.64+-0x4], R15 ;  /* 0xfffffc0f0a007986 */ /* 0x0043e8000c101908 */
[----:B------:R-:W2:Y:S04]  /*1890*/  LDG.E R17, desc[UR8][R8.64] ;  /* 0x0000000808117981 */ /* 0x000ea8000c1e1900 */
[----:B--2---:R2:W-:Y:S04]  /*18a0*/  STG.E desc[UR8][R10.64], R17 ;  /* 0x000000110a007986 */ /* 0x0045e8000c101908 */
[----:B---3--:R-:W3:Y:S04]  /*18b0*/  LDG.E R19, desc[UR8][R8.64+0x4] ;  /* 0x0000040808137981 */ /* 0x008ee8000c1e1900 */
[----:B---3--:R3:W-:Y:S04]  /*18c0*/  STG.E desc[UR8][R10.64+0x4], R19 ;  /* 0x000004130a007986 */ /* 0x0087e8000c101908 */
[----:B----4-:R-:W4:Y:S04]  /*18d0*/  LDG.E R21, desc[UR8][R8.64+0x8] ;  /* 0x0000080808157981 */ /* 0x010f28000c1e1900 */
[----:B----4-:R4:W-:Y:S04]  /*18e0*/  STG.E desc[UR8][R10.64+0x8], R21 ;  /* 0x000008150a007986 */ /* 0x0109e8000c101908 */
[----:B-----5:R-:W5:Y:S04]  /*18f0*/  LDG.E R23, desc[UR8][R8.64+0xc] ;  /* 0x00000c0808177981 */ /* 0x020f68000c1e1900 */
[----:B-----5:R4:W-:Y:S04]  /*1900*/  STG.E desc[UR8][R10.64+0xc], R23 ;  /* 0x00000c170a007986 */ /* 0x0209e8000c101908 */
[----:B0-----:R-:W5:Y:S04]  /*1910*/  LDG.E R13, desc[UR8][R8.64+0x10] ;  /* 0x00001008080d7981 */ /* 0x001f68000c1e1900 */
[----:B-----5:R4:W-:Y:S04]  /*1920*/  STG.E desc[UR8][R10.64+0x10], R13 ;  /* 0x0000100d0a007986 */ /* 0x0209e8000c101908 */
[----:B-1----:R-:W5:Y:S04]  /*1930*/  LDG.E R15, desc[UR8][R8.64+0x14] ;  /* 0x00001408080f7981 */ /* 0x002f68000c1e1900 */
[----:B-----5:R4:W-:Y:S04]  /*1940*/  STG.E desc[UR8][R10.64+0x14], R15 ;  /* 0x0000140f0a007986 */ /* 0x0209e8000c101908 */
[----:B--2---:R-:W2:Y:S04]  /*1950*/  LDG.E R17, desc[UR8][R8.64+0x18] ;  /* 0x0000180808117981 */ /* 0x004ea8000c1e1900 */
[----:B--2---:R4:W-:Y:S04]  /*1960*/  STG.E desc[UR8][R10.64+0x18], R17 ;  /* 0x000018110a007986 */ /* 0x0049e8000c101908 */
[----:B---3--:R-:W2:Y:S01]  /*1970*/  LDG.E R19, desc[UR8][R8.64+0x1c] ;  /* 0x00001c0808137981 */ /* 0x008ea2000c1e1900 */
[----:B------:R-:W-:Y:S01]  /*1980*/  IADD3 R12, PT, PT, R12, 0x10, RZ ;  /* 0x000000100c0c7810 */ /* 0x000fe20007ffe0ff */
[----:B------:R-:W-:Y:S01]  /*1990*/  VIADD R4, R4, 0x10 ;  /* 0x0000001004047836 */ /* 0x000fe20000000000 */
[----:B------:R-:W-:-:S02]  /*19a0*/  IADD3 R6, PT, PT, R6, 0x10, RZ ;  /* 0x0000001006067810 */ /* 0x000fc40007ffe0ff */
[----:B------:R-:W-:Y:S01]  /*19b0*/  ISETP.NE.AND P0, PT, R12, RZ, PT ;  /* 0x000000ff0c00720c */ /* 0x000fe20003f05270 */
[----:B--2---:R4:W-:-:S12]  /*19c0*/  STG.E desc[UR8][R10.64+0x1c], R19 ;  /* 0x00001c130a007986 */ /* 0x0049d8000c101908 */
[----:B------:R-:W-:Y:S05]  /*19d0*/  @P0 BRA `(.L_x_89) ;  /* 0xfffffffc00540947 */ /* 0x000fea000383ffff */
.L_x_88:
[----:B0-----:R-:W-:Y:S05]  /*19e0*/  @!P1 EXIT ;  /* 0x000000000000994d */ /* 0x001fea0003800000 */
[----:B------:R-:W-:Y:S01]  /*19f0*/  ISETP.GE.U32.AND P0, PT, R14, 0x8, PT ;  /* 0x000000080e00780c */ /* 0x000fe20003f06070 */
[C---:B------:R-:W-:Y:S01]  /*1a00*/  IMAD R4, R5.reuse, UR10, RZ ;  /* 0x0000000a05047c24 */ /* 0x040fe2000f8e02ff */
[----:B------:R-:W-:-:S03]  /*1a10*/  LOP3.LUT R12, R5, 0x7, RZ, 0xc0, !PT ;  /* 0x00000007050c7812 */ /* 0x000fc600078ec0ff */
[----:B------:R-:W-:Y:S01]  /*1a20*/  IMAD R4, R4, R3, RZ ;  /* 0x0000000304047224 */ /* 0x000fe200078e02ff */
[----:B------:R-:W-:-:S07]  /*1a30*/  ISETP.NE.AND P1, PT, R12, RZ, PT ;  /* 0x000000ff0c00720c */ /* 0x000fce0003f25270 */
[----:B------:R-:W-:Y:S06]  /*1a40*/  @!P0 BRA `(.L_x_90) ;  /* 0x00000000005c8947 */ /* 0x000fec0003800000 */
[----:B------:R-:W0:Y:S01]  /*1a50*/  LDC.64 R8, c[0x0][0x390] ;  /* 0x0000e400ff087b82 */ /* 0x000e220000000a00 */
[----:B----4-:R-:W-:-:S07]  /*1a60*/  IADD3 R13, PT, PT, R2, R7, RZ ;  /* 0x00000007020d7210 */ /* 0x010fce0007ffe0ff */
[----:B------:R-:W1:Y:S01]  /*1a70*/  LDC.64 R10, c[0x0][0x3a0] ;  /* 0x0000e800ff0a7b82 */ /* 0x000e620000000a00 */
[----:B0-----:R-:W-:-:S05]  /*1a80*/  IMAD.WIDE R8, R13, 0x4, R8 ;  /* 0x000000040d087825 */ /* 0x001fca00078e0208 */
[----:B------:R-:W2:Y:S01]  /*1a90*/  LDG.E R15, desc[UR8][R8.64] ;  /* 0x00000008080f7981 */ /* 0x000ea2000c1e1900 */
[----:B------:R-:W-:-:S04]  /*1aa0*/  IMAD.IADD R13, R4, 0x1, R13 ;  /* 0x00000001040d7824 */ /* 0x000fc800078e020d */
[----:B-1----:R-:W-:-:S05]  /*1ab0*/  IMAD.WIDE R10, R13, 0x4, R10 ;  /* 0x000000040d0a7825 */ /* 0x002fca00078e020a */
[----:B--2---:R0:W-:Y:S04]  /*1ac0*/  STG.E desc[UR8][R10.64], R15 ;  /* 0x0000000f0a007986 */ /* 0x0041e8000c101908 */
[----:B------:R-:W2:Y:S04]  /*1ad0*/  LDG.E R13, desc[UR8][R8.64+0x4] ;  /* 0x00000408080d7981 */ /* 0x000ea8000c1e1900 */
[----:B--2---:R1:W-:Y:S04]  /*1ae0*/  STG.E desc[UR8][R10.64+0x4], R13 ;  /* 0x0000040d0a007986 */ /* 0x0043e8000c101908 */
[----:B------:R-:W2:Y:S04]  /*1af0*/  LDG.E R17, desc[UR8][R8.64+0x8] ;  /* 0x0000080808117981 */ /* 0x000ea8000c1e1900 */
[----:B--2---:R2:W-:Y:S04]  /*1b00*/  STG.E desc[UR8][R10.64+0x8], R17 ;  /* 0x000008110a007986 */ /* 0x0045e8000c101908 */
[----:B------:R-:W3:Y:S04]  /*1b10*/  LDG.E R19, desc[UR8][R8.64+0xc] ;  /* 0x00000c0808137981 */ /* 0x000ee8000c1e1900 */
[----:B---3--:R2:W-:Y:S04]  /*1b20*/  STG.E desc[UR8][R10.64+0xc], R19 ;  /* 0x00000c130a007986 */ /* 0x0085e8000c101908 */
[----:B------:R-:W3:Y:S04]  /*1b30*/  LDG.E R21, desc[UR8][R8.64+0x10] ;  /* 0x0000100808157981 */ /* 0x000ee8000c1e1900 */
[----:B---3--:R2:W-:Y:S04]  /*1b40*/  STG.E desc[UR8][R10.64+0x10], R21 ;  /* 0x000010150a007986 */ /* 0x0085e8000c101908 */
[----:B------:R-:W3:Y:S04]  /*1b50*/  LDG.E R23, desc[UR8][R8.64+0x14] ;  /* 0x0000140808177981 */ /* 0x000ee8000c1e1900 */
[----:B---3--:R2:W-:Y:S04]  /*1b60*/  STG.E desc[UR8][R10.64+0x14], R23 ;  /* 0x000014170a007986 */ /* 0x0085e8000c101908 */
[----:B0-----:R-:W3:Y:S04]  /*1b70*/  LDG.E R15, desc[UR8][R8.64+0x18] ;  /* 0x00001808080f7981 */ /* 0x001ee8000c1e1900 */
[----:B---3--:R2:W-:Y:S04]  /*1b80*/  STG.E desc[UR8][R10.64+0x18], R15 ;  /* 0x0000180f0a007986 */ /* 0x0085e8000c101908 */
[----:B-1----:R-:W3:Y:S01]  /*1b90*/  LDG.E R13, desc[UR8][R8.64+0x1c] ;  /* 0x00001c08080d7981 */ /* 0x002ee2000c1e1900 */
[----:B------:R-:W-:-:S03]  /*1ba0*/  IADD3 R7, PT, PT, R7, 0x8, RZ ;  /* 0x0000000807077810 */ /* 0x000fc60007ffe0ff */
[----:B---3--:R2:W-:Y:S04]  /*1bb0*/  STG.E desc[UR8][R10.64+0x1c], R13 ;  /* 0x00001c0d0a007986 */ /* 0x0085e8000c101908 */
.L_x_90:
[----:B------:R-:W-:Y:S05]  /*1bc0*/  @!P1 EXIT ;  /* 0x000000000000994d */ /* 0x000fea0003800000 */
[----:B------:R-:W-:Y:S02]  /*1bd0*/  ISETP.GE.U32.AND P0, PT, R12, 0x4, PT ;  /* 0x000000040c00780c */ /* 0x000fe40003f06070 */
[----:B------:R-:W-:-:S04]  /*1be0*/  LOP3.LUT R6, R5, 0x3, RZ, 0xc0, !PT ;  /* 0x0000000305067812 */ /* 0x000fc800078ec0ff */
[----:B------:R-:W-:-:S07]  /*1bf0*/  ISETP.NE.AND P1, PT, R6, RZ, PT ;  /* 0x000000ff0600720c */ /* 0x000fce0003f25270 */
[----:B------:R-:W-:Y:S06]  /*1c00*/  @!P0 BRA `(.L_x_91) ;  /* 0x00000000003c8947 */ /* 0x000fec0003800000 */
[----:B------:R-:W0:Y:S01]  /*1c10*/  LDC.64 R8, c[0x0][0x390] ;  /* 0x0000e400ff087b82 */ /* 0x000e220000000a00 */
[----:B--2-4-:R-:W-:-:S07]  /*1c20*/  IADD3 R15, PT, PT, R2, R7, RZ ;  /* 0x00000007020f7210 */ /* 0x014fce0007ffe0ff */
        /* <DEDUP_REMOVED lines=10> */
[----:B------:R-:W2:Y:S01]  /*1cd0*/  LDG.E R19, desc[UR8][R8.64+0xc] ;  /* 0x00000c0808137981 */ /* 0x000ea2000c1e1900 */
[----:B------:R-:W-:-:S03]  /*1ce0*/  IADD3 R7, PT, PT, R7, 0x4, RZ ;  /* 0x0000000407077810 */ /* 0x000fc60007ffe0ff */
[----:B--2---:R0:W-:Y:S04]  /*1cf0*/  STG.E desc[UR8][R10.64+0xc], R19 ;  /* 0x00000c130a007986 */ /* 0x0041e8000c101908 */
.L_x_91:
[----:B------:R-:W-:Y:S05]  /*1d00*/  @!P1 EXIT ;  /* 0x000000000000994d */ /* 0x000fea0003800000 */
[----:B------:R-:W1:Y:S01]  /*1d10*/  LDC.64 R8, c[0x0][0x390] ;  /* 0x0000e400ff087b82 */ /* 0x000e620000000a00 */
[----:B------:R-:W-:Y:S01]  /*1d20*/  IMAD R0, R3, UR10, R0 ;  /* 0x0000000a03007c24 */ /* 0x000fe2000f8e0200 */
[----:B0-2-4-:R-:W-:-:S03]  /*1d30*/  IADD3 R13, PT, PT, R2, R7, RZ ;  /* 0x00000007020d7210 */ /* 0x015fc60007ffe0ff */
[----:B------:R-:W-:Y:S02]  /*1d40*/  IMAD R7, R0, R5, R7 ;  /* 0x0000000500077224 */ /* 0x000fe400078e0207 */
[----:B------:R-:W-:Y:S01]  /*1d50*/  IMAD.MOV R0, RZ, RZ, -R6 ;  /* 0x000000ffff007224 */ /* 0x000fe200078e0a06 */
[----:B------:R-:W0:Y:S06]  /*1d60*/  LDC.64 R10, c[0x0][0x3a0] ;  /* 0x0000e800ff0a7b82 */ /* 0x000e2c0000000a00 */
.L_x_92:
[----:B-12---:R-:W-:-:S06]  /*1d70*/  IMAD.WIDE R4, R13, 0x4, R8 ;  /* 0x000000040d047825 */ /* 0x006fcc00078e0208 */
[----:B------:R-:W2:Y:S01]  /*1d80*/  LDG.E R5, desc[UR8][R4.64] ;  /* 0x0000000804057981 */ /* 0x000ea2000c1e1900 */
[C---:B0-----:R-:W-:Y:S01]  /*1d90*/  IMAD.WIDE R2, R7.reuse, 0x4, R10 ;  /* 0x0000000407027825 */ /* 0x041fe200078e020a */
[----:B------:R-:W-:Y:S02]  /*1da0*/  IADD3 R0, PT, PT, R0, 0x1, RZ ;  /* 0x0000000100007810 */ /* 0x000fe40007ffe0ff */
[----:B------:R-:W-:Y:S01]  /*1db0*/  IADD3 R7, PT, PT, R7, 0x1, RZ ;  /* 0x0000000107077810 */ /* 0x000fe20007ffe0ff */
[----:B------:R-:W-:Y:S01]  /*1dc0*/  VIADD R13, R13, 0x1 ;  /* 0x000000010d0d7836 */ /* 0x000fe20000000000 */
[----:B------:R-:W-:Y:S01]  /*1dd0*/  ISETP.NE.AND P0, PT, R0, RZ, PT ;  /* 0x000000ff0000720c */ /* 0x000fe20003f05270 */
[----:B--2---:R2:W-:-:S12]  /*1de0*/  STG.E desc[UR8][R2.64], R5 ;  /* 0x0000000502007986 */ /* 0x0045d8000c101908 */
[----:B------:R-:W-:Y:S05]  /*1df0*/  @P0 BRA `(.L_x_92) ;  /* 0xfffffffc00dc0947 */ /* 0x000fea000383ffff */
[----:B------:R-:W-:Y:S05]  /*1e00*/  EXIT ;  /* 0x000000000000794d */ /* 0x000fea0003800000 */
        .weak           $__internal_2_$__cuda_sm20_sqrt_rn_f32_slowpath
        .type           $__internal_2_$__cuda_sm20_sqrt_rn_f32_slowpath,@function
        .size           $__internal_2_$__cuda_sm20_sqrt_rn_f32_slowpath,(.L_x_97 - $__internal_2_$__cuda_sm20_sqrt_rn_f32_slowpath)
$__internal_2_$__cuda_sm20_sqrt_rn_f32_slowpath:
[----:B------:R-:W-:-:S13]  /*1e10*/  LOP3.LUT P0, RZ, R23, 0x7fffffff, RZ, 0xc0, !PT ;  /* 0x7fffffff17ff7812 */ /* 0x000fda000780c0ff */
[----:B------:R-:W-:Y:S01]  /*1e20*/  @!P0 MOV R9, R23 ;  /* 0x0000001700098202 */ /* 0x000fe20000000f00 */
[----:B------:R-:W-:Y:S06]  /*1e30*/  @!P0 BRA `(.L_x_93) ;  /* 0x0000000000408947 */ /* 0x000fec0003800000 */
[----:B------:R-:W-:-:S13]  /*1e40*/  FSETP.GEU.FTZ.AND P0, PT, R23, RZ, PT ;  /* 0x000000ff1700720b */ /* 0x000fda0003f1e000 */
[----:B------:R-:W-:Y:S01]  /*1e50*/  @!P0 MOV R9, 0x7fffffff ;  /* 0x7fffffff00098802 */ /* 0x000fe20000000f00 */
[----:B------:R-:W-:Y:S06]  /*1e60*/  @!P0 BRA `(.L_x_93) ;  /* 0x0000000000348947 */ /* 0x000fec0003800000 */
[----:B------:R-:W-:-:S13]  /*1e70*/  FSETP.GTU.FTZ.AND P0, PT, |R23|, +INF , PT ;  /* 0x7f8000001700780b */ /* 0x000fda0003f1c200 */
[----:B------:R-:W-:Y:S01]  /*1e80*/  @P0 FADD.FTZ R9, R23, 1 ;  /* 0x3f80000017090421 */ /* 0x000fe20000010000 */
[----:B------:R-:W-:Y:S06]  /*1e90*/  @P0 BRA `(.L_x_93) ;  /* 0x0000000000280947 */ /* 0x000fec0003800000 */
[----:B------:R-:W-:-:S13]  /*1ea0*/  FSETP.NEU.FTZ.AND P0, PT, |R23|, +INF , PT ;  /* 0x7f8000001700780b */ /* 0x000fda0003f1d200 */
[----:B------:R-:W-:-:S04]  /*1eb0*/  @P0 FFMA R12, R23, 1.84467440737095516160e+19, RZ ;  /* 0x5f800000170c0823 */ /* 0x000fc800000000ff */
[----:B------:R-:W0:Y:S02]  /*1ec0*/  @P0 MUFU.RSQ R9, R12 ;  /* 0x0000000c00090308 */ /* 0x000e240000001400 */
[----:B0-----:R-:W-:Y:S01]  /*1ed0*/  @P0 FMUL.FTZ R13, R12, R9 ;  /* 0x000000090c0d0220 */ /* 0x001fe20000410000 */
[----:B------:R-:W-:Y:S01]  /*1ee0*/  @P0 FMUL.FTZ R15, R9, 0.5 ;  /* 0x3f000000090f0820 */ /* 0x000fe20000410000 */
[----:B------:R-:W-:Y:S02]  /*1ef0*/  @!P0 IMAD.MOV.U32 R9, RZ, RZ, R23 ;  /* 0x000000ffff098224 */ /* 0x000fe400078e0017 */
[----:B------:R-:W-:-:S04]  /*1f00*/  @P0 FADD.FTZ R14, -R13, -RZ ;  /* 0x800000ff0d0e0221 */ /* 0x000fc80000010100 */
[----:B------:R-:W-:-:S04]  /*1f10*/  @P0 FFMA R14, R13, R14, R12 ;  /* 0x0000000e0d0e0223 */ /* 0x000fc8000000000c */
[----:B------:R-:W-:-:S04]  /*1f20*/  @P0 FFMA R14, R14, R15, R13 ;  /* 0x0000000f0e0e0223 */ /* 0x000fc8000000000d */
[----:B------:R-:W-:-:S07]  /*1f30*/  @P0 FMUL.FTZ R9, R14, 2.3283064365386962891e-10 ;  /* 0x2f8000000e090820 */ /* 0x000fce0000410000 */
.L_x_93:
[----:B------:R-:W-:Y:S01]  /*1f40*/  HFMA2 R13, -RZ, RZ, 0, 0 ;  /* 0x00000000ff0d7431 */ /* 0x000fe200000001ff */
[----:B------:R-:W-:-:S04]  /*1f50*/  MOV R12, R16 ;  /* 0x00000010000c7202 */ /* 0x000fc80000000f00 */
[----:B------:R-:W-:Y:S05]  /*1f60*/  RET.REL.NODEC R12 `(_Z28p_create_and_update_clustersiiiPKfS0_PfS1_) ;  /* 0xffffffe00c247950 */ /* 0x000fea0003c3ffff */
.L_x_94:
        /* <DEDUP_REMOVED lines=9> */
.L_x_97:


//--------------------- .nv.shared.reserved.0     --------------------------
	.section	.nv.shared.reserved.0,"aw",@nobits
	.weak		__nv_reservedSMEM_offset_0_alias
	.size		__nv_reservedSMEM_offset_0_alias, 0, 64
	.other		__nv_reservedSMEM_offset_0_alias,@"STO_CUDA_RESERVED_SHARED STV_DEFAULT"
__nv_reservedSMEM_offset_0_alias:
	.zero		0
	.zero		64


//--------------------- .nv.constant0._Z32p_evaluate_centroids_convergenceiifPKfS0_Pb --------------------------
	.section	.nv.constant0._Z32p_evaluate_centroids_convergenceiifPKfS0_Pb,"a",@progbits
	.sectionflags	@""
	.align	4
.nv.constant0._Z32p_evaluate_centroids_convergenceiifPKfS0_Pb:
	.zero		936


//--------------------- .nv.constant0._Z28p_update_centroids_positionsiiiPKfPf --------------------------
	.section	.nv.constant0._Z28p_update_centroids_positionsiiiPKfPf,"a",@progbits
	.sectionflags	@""
	.align	4
.nv.constant0._Z28p_update_centroids_positionsiiiPKfPf:
	.zero		928


//--------------------- .nv.constant0._Z28p_create_and_update_clustersiiiPKfS0_PfS1_ --------------------------
	.section	.nv.constant0._Z28p_create_and_update_clustersiiiPKfS0_PfS1_,"a",@progbits
	.sectionflags	@""
	.align	4
.nv.constant0._Z28p_create_and_update_clustersiiiPKfS0_PfS1_:
	.zero		944


//--------------------- SYMBOLS --------------------------

	.type		.nv.reservedSmem.offset0,@object
	.size		.nv.reservedSmem.offset0,0x4
